//
// Generated by NVIDIA NVVM Compiler
//
// Compiler Build ID: CL-36424714
// Cuda compilation tools, release 13.0, V13.0.88
// Based on NVVM 20.0.0
//

.version 9.0
.target sm_100
.address_size 64

	// .globl	_Z15compound_kernelPfPKfi
.global .align 4 .b8 __cudart_i2opi_f[24] = {65, 144, 67, 60, 153, 149, 98, 219, 192, 221, 52, 245, 209, 87, 39, 252, 41, 21, 68, 78, 110, 131, 249, 162};

.visible .entry _Z15compound_kernelPfPKfi(
	.param .u64 .ptr .align 1 _Z15compound_kernelPfPKfi_param_0,
	.param .u64 .ptr .align 1 _Z15compound_kernelPfPKfi_param_1,
	.param .u32 _Z15compound_kernelPfPKfi_param_2
)
{
	.local .align 4 .b8 	__local_depot0[28];
	.reg .b64 	%SP;
	.reg .b64 	%SPL;
	.reg .pred 	%p<91>;
	.reg .b32 	%r<411>;
	.reg .b32 	%f<345>;
	.reg .b64 	%rd<191>;
	.reg .b64 	%fd<21>;

	mov.u64 	%SPL, __local_depot0;
	ld.param.u64 	%rd73, [_Z15compound_kernelPfPKfi_param_0];
	ld.param.u64 	%rd74, [_Z15compound_kernelPfPKfi_param_1];
	ld.param.u32 	%r134, [_Z15compound_kernelPfPKfi_param_2];
	add.u64 	%rd1, %SPL, 0;
	mov.u32 	%r135, %ctaid.x;
	mov.u32 	%r136, %ntid.x;
	mov.u32 	%r137, %tid.x;
	mad.lo.s32 	%r1, %r135, %r136, %r137;
	setp.ge.s32 	%p1, %r1, %r134;
	@%p1 bra 	$L__BB0_82;
	cvta.to.global.u64 	%rd76, %rd74;
	mul.wide.s32 	%rd77, %r1, 4;
	add.s64 	%rd78, %rd76, %rd77;
	ld.global.f32 	%f1, [%rd78];
	add.f32 	%f2, %f1, %f1;
	mul.f32 	%f43, %f2, 0f3F22F983;
	cvt.rni.s32.f32 	%r386, %f43;
	cvt.rn.f32.s32 	%f44, %r386;
	fma.rn.f32 	%f45, %f44, 0fBFC90FDA, %f2;
	fma.rn.f32 	%f46, %f44, 0fB3A22168, %f45;
	fma.rn.f32 	%f338, %f44, 0fA7C234C5, %f46;
	abs.f32 	%f4, %f2;
	setp.ltu.f32 	%p2, %f4, 0f47CE4780;
	mov.u32 	%r374, %r386;
	mov.f32 	%f335, %f338;
	@%p2 bra 	$L__BB0_9;
	setp.neu.f32 	%p3, %f4, 0f7F800000;
	@%p3 bra 	$L__BB0_4;
	mov.f32 	%f49, 0f00000000;
	mul.rn.f32 	%f335, %f2, %f49;
	mov.b32 	%r374, 0;
	bra.uni 	$L__BB0_9;
$L__BB0_4:
	mov.b32 	%r3, %f2;
	shl.b32 	%r139, %r3, 8;
	or.b32  	%r4, %r139, -2147483648;
	mov.b64 	%rd163, 0;
	mov.b32 	%r371, 0;
	mov.u64 	%rd161, __cudart_i2opi_f;
	mov.u64 	%rd162, %rd1;
$L__BB0_5:
	.pragma "nounroll";
	ld.global.nc.u32 	%r140, [%rd161];
	mad.wide.u32 	%rd81, %r140, %r4, %rd163;
	shr.u64 	%rd163, %rd81, 32;
	st.local.u32 	[%rd162], %rd81;
	add.s32 	%r371, %r371, 1;
	add.s64 	%rd162, %rd162, 4;
	add.s64 	%rd161, %rd161, 4;
	setp.ne.s32 	%p4, %r371, 6;
	@%p4 bra 	$L__BB0_5;
	shr.u32 	%r141, %r3, 23;
	st.local.u32 	[%rd1+24], %rd163;
	and.b32  	%r7, %r141, 31;
	and.b32  	%r142, %r141, 224;
	add.s32 	%r143, %r142, -128;
	shr.u32 	%r144, %r143, 5;
	mul.wide.u32 	%rd82, %r144, 4;
	sub.s64 	%rd8, %rd1, %rd82;
	ld.local.u32 	%r372, [%rd8+24];
	ld.local.u32 	%r373, [%rd8+20];
	setp.eq.s32 	%p5, %r7, 0;
	@%p5 bra 	$L__BB0_8;
	shf.l.wrap.b32 	%r372, %r373, %r372, %r7;
	ld.local.u32 	%r145, [%rd8+16];
	shf.l.wrap.b32 	%r373, %r145, %r373, %r7;
$L__BB0_8:
	shr.u32 	%r146, %r372, 30;
	shf.l.wrap.b32 	%r147, %r373, %r372, 2;
	shl.b32 	%r148, %r373, 2;
	shr.u32 	%r149, %r147, 31;
	add.s32 	%r150, %r149, %r146;
	neg.s32 	%r151, %r150;
	setp.lt.s32 	%p6, %r3, 0;
	selp.b32 	%r374, %r151, %r150, %p6;
	xor.b32  	%r152, %r147, %r3;
	shr.s32 	%r153, %r147, 31;
	xor.b32  	%r154, %r153, %r147;
	xor.b32  	%r155, %r153, %r148;
	cvt.u64.u32 	%rd83, %r154;
	shl.b64 	%rd84, %rd83, 32;
	cvt.u64.u32 	%rd85, %r155;
	or.b64  	%rd86, %rd84, %rd85;
	cvt.rn.f64.s64 	%fd1, %rd86;
	mul.f64 	%fd2, %fd1, 0d3BF921FB54442D19;
	cvt.rn.f32.f64 	%f47, %fd2;
	neg.f32 	%f48, %f47;
	setp.lt.s32 	%p7, %r152, 0;
	selp.f32 	%f335, %f48, %f47, %p7;
$L__BB0_9:
	mul.rn.f32 	%f50, %f335, %f335;
	and.b32  	%r157, %r374, 1;
	setp.eq.b32 	%p8, %r157, 1;
	selp.f32 	%f51, 0f3F800000, %f335, %p8;
	fma.rn.f32 	%f52, %f50, %f51, 0f00000000;
	fma.rn.f32 	%f53, %f50, 0f37CBAC00, 0fBAB607ED;
	selp.f32 	%f54, %f53, 0fB94D4153, %p8;
	selp.f32 	%f55, 0f3D2AAABB, 0f3C0885E4, %p8;
	fma.rn.f32 	%f56, %f54, %f50, %f55;
	selp.f32 	%f57, 0fBEFFFFFF, 0fBE2AAAA8, %p8;
	fma.rn.f32 	%f58, %f56, %f50, %f57;
	fma.rn.f32 	%f59, %f58, %f52, %f51;
	and.b32  	%r158, %r374, 2;
	setp.eq.s32 	%p9, %r158, 0;
	mov.f32 	%f60, 0f00000000;
	sub.f32 	%f61, %f60, %f59;
	selp.f32 	%f8, %f59, %f61, %p9;
	mul.f32 	%f62, %f1, 0f3F22F983;
	cvt.rni.s32.f32 	%r410, %f62;
	cvt.rn.f32.s32 	%f63, %r410;
	fma.rn.f32 	%f64, %f63, 0fBFC90FDA, %f1;
	fma.rn.f32 	%f65, %f63, 0fB3A22168, %f64;
	fma.rn.f32 	%f344, %f63, 0fA7C234C5, %f65;
	abs.f32 	%f10, %f1;
	setp.ltu.f32 	%p10, %f10, 0f47CE4780;
	mov.u32 	%r378, %r410;
	mov.f32 	%f336, %f344;
	@%p10 bra 	$L__BB0_17;
	setp.neu.f32 	%p11, %f10, 0f7F800000;
	@%p11 bra 	$L__BB0_12;
	mov.f32 	%f68, 0f00000000;
	mul.rn.f32 	%f336, %f1, %f68;
	mov.b32 	%r378, 0;
	bra.uni 	$L__BB0_17;
$L__BB0_12:
	mov.b32 	%r17, %f1;
	shl.b32 	%r160, %r17, 8;
	or.b32  	%r18, %r160, -2147483648;
	mov.b64 	%rd166, 0;
	mov.b32 	%r375, 0;
	mov.u64 	%rd164, __cudart_i2opi_f;
	mov.u64 	%rd165, %rd1;
$L__BB0_13:
	.pragma "nounroll";
	ld.global.nc.u32 	%r161, [%rd164];
	mad.wide.u32 	%rd89, %r161, %r18, %rd166;
	shr.u64 	%rd166, %rd89, 32;
	st.local.u32 	[%rd165], %rd89;
	add.s32 	%r375, %r375, 1;
	add.s64 	%rd165, %rd165, 4;
	add.s64 	%rd164, %rd164, 4;
	setp.ne.s32 	%p12, %r375, 6;
	@%p12 bra 	$L__BB0_13;
	shr.u32 	%r162, %r17, 23;
	st.local.u32 	[%rd1+24], %rd166;
	and.b32  	%r21, %r162, 31;
	and.b32  	%r163, %r162, 224;
	add.s32 	%r164, %r163, -128;
	shr.u32 	%r165, %r164, 5;
	mul.wide.u32 	%rd90, %r165, 4;
	sub.s64 	%rd15, %rd1, %rd90;
	ld.local.u32 	%r376, [%rd15+24];
	ld.local.u32 	%r377, [%rd15+20];
	setp.eq.s32 	%p13, %r21, 0;
	@%p13 bra 	$L__BB0_16;
	shf.l.wrap.b32 	%r376, %r377, %r376, %r21;
	ld.local.u32 	%r166, [%rd15+16];
	shf.l.wrap.b32 	%r377, %r166, %r377, %r21;
$L__BB0_16:
	shr.u32 	%r167, %r376, 30;
	shf.l.wrap.b32 	%r168, %r377, %r376, 2;
	shl.b32 	%r169, %r377, 2;
	shr.u32 	%r170, %r168, 31;
	add.s32 	%r171, %r170, %r167;
	neg.s32 	%r172, %r171;
	setp.lt.s32 	%p14, %r17, 0;
	selp.b32 	%r378, %r172, %r171, %p14;
	xor.b32  	%r173, %r168, %r17;
	shr.s32 	%r174, %r168, 31;
	xor.b32  	%r175, %r174, %r168;
	xor.b32  	%r176, %r174, %r169;
	cvt.u64.u32 	%rd91, %r175;
	shl.b64 	%rd92, %rd91, 32;
	cvt.u64.u32 	%rd93, %r176;
	or.b64  	%rd94, %rd92, %rd93;
	cvt.rn.f64.s64 	%fd3, %rd94;
	mul.f64 	%fd4, %fd3, 0d3BF921FB54442D19;
	cvt.rn.f32.f64 	%f66, %fd4;
	neg.f32 	%f67, %f66;
	setp.lt.s32 	%p15, %r173, 0;
	selp.f32 	%f336, %f67, %f66, %p15;
$L__BB0_17:
	setp.ltu.f32 	%p16, %f10, 0f47CE4780;
	mul.rn.f32 	%f69, %f336, %f336;
	and.b32  	%r178, %r378, 1;
	setp.eq.b32 	%p17, %r178, 1;
	selp.f32 	%f70, 0f3F800000, %f336, %p17;
	fma.rn.f32 	%f71, %f69, %f70, 0f00000000;
	fma.rn.f32 	%f72, %f69, 0f37CBAC00, 0fBAB607ED;
	selp.f32 	%f73, %f72, 0fB94D4153, %p17;
	selp.f32 	%f74, 0f3D2AAABB, 0f3C0885E4, %p17;
	fma.rn.f32 	%f75, %f73, %f69, %f74;
	selp.f32 	%f76, 0fBEFFFFFF, 0fBE2AAAA8, %p17;
	fma.rn.f32 	%f77, %f75, %f69, %f76;
	fma.rn.f32 	%f78, %f77, %f71, %f70;
	and.b32  	%r179, %r378, 2;
	setp.eq.s32 	%p18, %r179, 0;
	mov.f32 	%f79, 0f00000000;
	sub.f32 	%f80, %f79, %f78;
	selp.f32 	%f14, %f78, %f80, %p18;
	mov.u32 	%r382, %r410;
	mov.f32 	%f337, %f344;
	@%p16 bra 	$L__BB0_25;
	setp.neu.f32 	%p19, %f10, 0f7F800000;
	@%p19 bra 	$L__BB0_20;
	mov.f32 	%f83, 0f00000000;
	mul.rn.f32 	%f337, %f1, %f83;
	mov.b32 	%r382, 0;
	bra.uni 	$L__BB0_25;
$L__BB0_20:
	mov.b32 	%r30, %f1;
	shl.b32 	%r181, %r30, 8;
	or.b32  	%r31, %r181, -2147483648;
	mov.b64 	%rd169, 0;
	mov.b32 	%r379, 0;
	mov.u64 	%rd167, __cudart_i2opi_f;
	mov.u64 	%rd168, %rd1;
$L__BB0_21:
	.pragma "nounroll";
	ld.global.nc.u32 	%r182, [%rd167];
	mad.wide.u32 	%rd97, %r182, %r31, %rd169;
	shr.u64 	%rd169, %rd97, 32;
	st.local.u32 	[%rd168], %rd97;
	add.s32 	%r379, %r379, 1;
	add.s64 	%rd168, %rd168, 4;
	add.s64 	%rd167, %rd167, 4;
	setp.ne.s32 	%p20, %r379, 6;
	@%p20 bra 	$L__BB0_21;
	shr.u32 	%r183, %r30, 23;
	st.local.u32 	[%rd1+24], %rd169;
	and.b32  	%r34, %r183, 31;
	and.b32  	%r184, %r183, 224;
	add.s32 	%r185, %r184, -128;
	shr.u32 	%r186, %r185, 5;
	mul.wide.u32 	%rd98, %r186, 4;
	sub.s64 	%rd22, %rd1, %rd98;
	ld.local.u32 	%r380, [%rd22+24];
	ld.local.u32 	%r381, [%rd22+20];
	setp.eq.s32 	%p21, %r34, 0;
	@%p21 bra 	$L__BB0_24;
	shf.l.wrap.b32 	%r380, %r381, %r380, %r34;
	ld.local.u32 	%r187, [%rd22+16];
	shf.l.wrap.b32 	%r381, %r187, %r381, %r34;
$L__BB0_24:
	shr.u32 	%r188, %r380, 30;
	shf.l.wrap.b32 	%r189, %r381, %r380, 2;
	shl.b32 	%r190, %r381, 2;
	shr.u32 	%r191, %r189, 31;
	add.s32 	%r192, %r191, %r188;
	neg.s32 	%r193, %r192;
	setp.lt.s32 	%p22, %r30, 0;
	selp.b32 	%r382, %r193, %r192, %p22;
	xor.b32  	%r194, %r189, %r30;
	shr.s32 	%r195, %r189, 31;
	xor.b32  	%r196, %r195, %r189;
	xor.b32  	%r197, %r195, %r190;
	cvt.u64.u32 	%rd99, %r196;
	shl.b64 	%rd100, %rd99, 32;
	cvt.u64.u32 	%rd101, %r197;
	or.b64  	%rd102, %rd100, %rd101;
	cvt.rn.f64.s64 	%fd5, %rd102;
	mul.f64 	%fd6, %fd5, 0d3BF921FB54442D19;
	cvt.rn.f32.f64 	%f81, %fd6;
	neg.f32 	%f82, %f81;
	setp.lt.s32 	%p23, %r194, 0;
	selp.f32 	%f337, %f82, %f81, %p23;
$L__BB0_25:
	setp.ltu.f32 	%p24, %f4, 0f47CE4780;
	add.s32 	%r199, %r382, 1;
	mul.rn.f32 	%f84, %f337, %f337;
	and.b32  	%r200, %r382, 1;
	setp.eq.b32 	%p25, %r200, 1;
	selp.f32 	%f85, %f337, 0f3F800000, %p25;
	fma.rn.f32 	%f86, %f84, %f85, 0f00000000;
	fma.rn.f32 	%f87, %f84, 0f37CBAC00, 0fBAB607ED;
	selp.f32 	%f88, 0fB94D4153, %f87, %p25;
	selp.f32 	%f89, 0f3C0885E4, 0f3D2AAABB, %p25;
	fma.rn.f32 	%f90, %f88, %f84, %f89;
	selp.f32 	%f91, 0fBE2AAAA8, 0fBEFFFFFF, %p25;
	fma.rn.f32 	%f92, %f90, %f84, %f91;
	fma.rn.f32 	%f93, %f92, %f86, %f85;
	and.b32  	%r201, %r199, 2;
	setp.eq.s32 	%p26, %r201, 0;
	mov.f32 	%f94, 0f00000000;
	sub.f32 	%f95, %f94, %f93;
	selp.f32 	%f96, %f93, %f95, %p26;
	add.f32 	%f97, %f14, %f14;
	mul.f32 	%f98, %f97, %f96;
	sub.f32 	%f99, %f8, %f98;
	mul.lo.s32 	%r202, %r1, 9;
	cvta.to.global.u64 	%rd103, %rd73;
	mul.wide.s32 	%rd104, %r202, 4;
	add.s64 	%rd23, %rd103, %rd104;
	st.global.f32 	[%rd23], %f99;
	@%p24 bra 	$L__BB0_33;
	setp.neu.f32 	%p27, %f4, 0f7F800000;
	@%p27 bra 	$L__BB0_28;
	mov.f32 	%f102, 0f00000000;
	mul.rn.f32 	%f338, %f2, %f102;
	mov.b32 	%r386, 0;
	bra.uni 	$L__BB0_33;
$L__BB0_28:
	mov.b32 	%r43, %f2;
	shl.b32 	%r204, %r43, 8;
	or.b32  	%r44, %r204, -2147483648;
	mov.b64 	%rd172, 0;
	mov.b32 	%r383, 0;
	mov.u64 	%rd170, __cudart_i2opi_f;
	mov.u64 	%rd171, %rd1;
$L__BB0_29:
	.pragma "nounroll";
	ld.global.nc.u32 	%r205, [%rd170];
	mad.wide.u32 	%rd107, %r205, %r44, %rd172;
	shr.u64 	%rd172, %rd107, 32;
	st.local.u32 	[%rd171], %rd107;
	add.s32 	%r383, %r383, 1;
	add.s64 	%rd171, %rd171, 4;
	add.s64 	%rd170, %rd170, 4;
	setp.ne.s32 	%p28, %r383, 6;
	@%p28 bra 	$L__BB0_29;
	shr.u32 	%r206, %r43, 23;
	st.local.u32 	[%rd1+24], %rd172;
	and.b32  	%r47, %r206, 31;
	and.b32  	%r207, %r206, 224;
	add.s32 	%r208, %r207, -128;
	shr.u32 	%r209, %r208, 5;
	mul.wide.u32 	%rd108, %r209, 4;
	sub.s64 	%rd30, %rd1, %rd108;
	ld.local.u32 	%r384, [%rd30+24];
	ld.local.u32 	%r385, [%rd30+20];
	setp.eq.s32 	%p29, %r47, 0;
	@%p29 bra 	$L__BB0_32;
	shf.l.wrap.b32 	%r384, %r385, %r384, %r47;
	ld.local.u32 	%r210, [%rd30+16];
	shf.l.wrap.b32 	%r385, %r210, %r385, %r47;
$L__BB0_32:
	shr.u32 	%r211, %r384, 30;
	shf.l.wrap.b32 	%r212, %r385, %r384, 2;
	shl.b32 	%r213, %r385, 2;
	shr.u32 	%r214, %r212, 31;
	add.s32 	%r215, %r214, %r211;
	neg.s32 	%r216, %r215;
	setp.lt.s32 	%p30, %r43, 0;
	selp.b32 	%r386, %r216, %r215, %p30;
	xor.b32  	%r217, %r212, %r43;
	shr.s32 	%r218, %r212, 31;
	xor.b32  	%r219, %r218, %r212;
	xor.b32  	%r220, %r218, %r213;
	cvt.u64.u32 	%rd109, %r219;
	shl.b64 	%rd110, %rd109, 32;
	cvt.u64.u32 	%rd111, %r220;
	or.b64  	%rd112, %rd110, %rd111;
	cvt.rn.f64.s64 	%fd7, %rd112;
	mul.f64 	%fd8, %fd7, 0d3BF921FB54442D19;
	cvt.rn.f32.f64 	%f100, %fd8;
	neg.f32 	%f101, %f100;
	setp.lt.s32 	%p31, %r217, 0;
	selp.f32 	%f338, %f101, %f100, %p31;
$L__BB0_33:
	setp.ltu.f32 	%p32, %f10, 0f47CE4780;
	add.s32 	%r222, %r386, 1;
	mul.rn.f32 	%f103, %f338, %f338;
	and.b32  	%r223, %r386, 1;
	setp.eq.b32 	%p33, %r223, 1;
	selp.f32 	%f104, %f338, 0f3F800000, %p33;
	fma.rn.f32 	%f105, %f103, %f104, 0f00000000;
	fma.rn.f32 	%f106, %f103, 0f37CBAC00, 0fBAB607ED;
	selp.f32 	%f107, 0fB94D4153, %f106, %p33;
	selp.f32 	%f108, 0f3C0885E4, 0f3D2AAABB, %p33;
	fma.rn.f32 	%f109, %f107, %f103, %f108;
	selp.f32 	%f110, 0fBE2AAAA8, 0fBEFFFFFF, %p33;
	fma.rn.f32 	%f111, %f109, %f103, %f110;
	fma.rn.f32 	%f112, %f111, %f105, %f104;
	and.b32  	%r224, %r222, 2;
	setp.eq.s32 	%p34, %r224, 0;
	mov.f32 	%f113, 0f00000000;
	sub.f32 	%f114, %f113, %f112;
	selp.f32 	%f21, %f112, %f114, %p34;
	mov.u32 	%r390, %r410;
	mov.f32 	%f339, %f344;
	@%p32 bra 	$L__BB0_41;
	setp.neu.f32 	%p35, %f10, 0f7F800000;
	@%p35 bra 	$L__BB0_36;
	mov.f32 	%f117, 0f00000000;
	mul.rn.f32 	%f339, %f1, %f117;
	mov.b32 	%r390, 0;
	bra.uni 	$L__BB0_41;
$L__BB0_36:
	mov.b32 	%r56, %f1;
	shl.b32 	%r226, %r56, 8;
	or.b32  	%r57, %r226, -2147483648;
	mov.b64 	%rd175, 0;
	mov.b32 	%r387, 0;
	mov.u64 	%rd173, __cudart_i2opi_f;
	mov.u64 	%rd174, %rd1;
$L__BB0_37:
	.pragma "nounroll";
	ld.global.nc.u32 	%r227, [%rd173];
	mad.wide.u32 	%rd115, %r227, %r57, %rd175;
	shr.u64 	%rd175, %rd115, 32;
	st.local.u32 	[%rd174], %rd115;
	add.s32 	%r387, %r387, 1;
	add.s64 	%rd174, %rd174, 4;
	add.s64 	%rd173, %rd173, 4;
	setp.ne.s32 	%p36, %r387, 6;
	@%p36 bra 	$L__BB0_37;
	shr.u32 	%r228, %r56, 23;
	st.local.u32 	[%rd1+24], %rd175;
	and.b32  	%r60, %r228, 31;
	and.b32  	%r229, %r228, 224;
	add.s32 	%r230, %r229, -128;
	shr.u32 	%r231, %r230, 5;
	mul.wide.u32 	%rd116, %r231, 4;
	sub.s64 	%rd37, %rd1, %rd116;
	ld.local.u32 	%r388, [%rd37+24];
	ld.local.u32 	%r389, [%rd37+20];
	setp.eq.s32 	%p37, %r60, 0;
	@%p37 bra 	$L__BB0_40;
	shf.l.wrap.b32 	%r388, %r389, %r388, %r60;
	ld.local.u32 	%r232, [%rd37+16];
	shf.l.wrap.b32 	%r389, %r232, %r389, %r60;
$L__BB0_40:
	shr.u32 	%r233, %r388, 30;
	shf.l.wrap.b32 	%r234, %r389, %r388, 2;
	shl.b32 	%r235, %r389, 2;
	shr.u32 	%r236, %r234, 31;
	add.s32 	%r237, %r236, %r233;
	neg.s32 	%r238, %r237;
	setp.lt.s32 	%p38, %r56, 0;
	selp.b32 	%r390, %r238, %r237, %p38;
	xor.b32  	%r239, %r234, %r56;
	shr.s32 	%r240, %r234, 31;
	xor.b32  	%r241, %r240, %r234;
	xor.b32  	%r242, %r240, %r235;
	cvt.u64.u32 	%rd117, %r241;
	shl.b64 	%rd118, %rd117, 32;
	cvt.u64.u32 	%rd119, %r242;
	or.b64  	%rd120, %rd118, %rd119;
	cvt.rn.f64.s64 	%fd9, %rd120;
	mul.f64 	%fd10, %fd9, 0d3BF921FB54442D19;
	cvt.rn.f32.f64 	%f115, %fd10;
	neg.f32 	%f116, %f115;
	setp.lt.s32 	%p39, %r239, 0;
	selp.f32 	%f339, %f116, %f115, %p39;
$L__BB0_41:
	setp.ltu.f32 	%p40, %f10, 0f47CE4780;
	add.s32 	%r244, %r390, 1;
	mul.rn.f32 	%f118, %f339, %f339;
	and.b32  	%r245, %r390, 1;
	setp.eq.b32 	%p41, %r245, 1;
	selp.f32 	%f119, %f339, 0f3F800000, %p41;
	fma.rn.f32 	%f120, %f118, %f119, 0f00000000;
	fma.rn.f32 	%f121, %f118, 0f37CBAC00, 0fBAB607ED;
	selp.f32 	%f122, 0fB94D4153, %f121, %p41;
	selp.f32 	%f123, 0f3C0885E4, 0f3D2AAABB, %p41;
	fma.rn.f32 	%f124, %f122, %f118, %f123;
	selp.f32 	%f125, 0fBE2AAAA8, 0fBEFFFFFF, %p41;
	fma.rn.f32 	%f126, %f124, %f118, %f125;
	fma.rn.f32 	%f127, %f126, %f120, %f119;
	and.b32  	%r246, %r244, 2;
	setp.eq.s32 	%p42, %r246, 0;
	mov.f32 	%f128, 0f00000000;
	sub.f32 	%f129, %f128, %f127;
	selp.f32 	%f25, %f127, %f129, %p42;
	mov.u32 	%r394, %r410;
	mov.f32 	%f340, %f344;
	@%p40 bra 	$L__BB0_49;
	setp.neu.f32 	%p43, %f10, 0f7F800000;
	@%p43 bra 	$L__BB0_44;
	mov.f32 	%f132, 0f00000000;
	mul.rn.f32 	%f340, %f1, %f132;
	mov.b32 	%r394, 0;
	bra.uni 	$L__BB0_49;
$L__BB0_44:
	mov.b32 	%r69, %f1;
	shl.b32 	%r248, %r69, 8;
	or.b32  	%r70, %r248, -2147483648;
	mov.b64 	%rd178, 0;
	mov.b32 	%r391, 0;
	mov.u64 	%rd176, __cudart_i2opi_f;
	mov.u64 	%rd177, %rd1;
$L__BB0_45:
	.pragma "nounroll";
	ld.global.nc.u32 	%r249, [%rd176];
	mad.wide.u32 	%rd123, %r249, %r70, %rd178;
	shr.u64 	%rd178, %rd123, 32;
	st.local.u32 	[%rd177], %rd123;
	add.s32 	%r391, %r391, 1;
	add.s64 	%rd177, %rd177, 4;
	add.s64 	%rd176, %rd176, 4;
	setp.ne.s32 	%p44, %r391, 6;
	@%p44 bra 	$L__BB0_45;
	shr.u32 	%r250, %r69, 23;
	st.local.u32 	[%rd1+24], %rd178;
	and.b32  	%r73, %r250, 31;
	and.b32  	%r251, %r250, 224;
	add.s32 	%r252, %r251, -128;
	shr.u32 	%r253, %r252, 5;
	mul.wide.u32 	%rd124, %r253, 4;
	sub.s64 	%rd44, %rd1, %rd124;
	ld.local.u32 	%r392, [%rd44+24];
	ld.local.u32 	%r393, [%rd44+20];
	setp.eq.s32 	%p45, %r73, 0;
	@%p45 bra 	$L__BB0_48;
	shf.l.wrap.b32 	%r392, %r393, %r392, %r73;
	ld.local.u32 	%r254, [%rd44+16];
	shf.l.wrap.b32 	%r393, %r254, %r393, %r73;
$L__BB0_48:
	shr.u32 	%r255, %r392, 30;
	shf.l.wrap.b32 	%r256, %r393, %r392, 2;
	shl.b32 	%r257, %r393, 2;
	shr.u32 	%r258, %r256, 31;
	add.s32 	%r259, %r258, %r255;
	neg.s32 	%r260, %r259;
	setp.lt.s32 	%p46, %r69, 0;
	selp.b32 	%r394, %r260, %r259, %p46;
	xor.b32  	%r261, %r256, %r69;
	shr.s32 	%r262, %r256, 31;
	xor.b32  	%r263, %r262, %r256;
	xor.b32  	%r264, %r262, %r257;
	cvt.u64.u32 	%rd125, %r263;
	shl.b64 	%rd126, %rd125, 32;
	cvt.u64.u32 	%rd127, %r264;
	or.b64  	%rd128, %rd126, %rd127;
	cvt.rn.f64.s64 	%fd11, %rd128;
	mul.f64 	%fd12, %fd11, 0d3BF921FB54442D19;
	cvt.rn.f32.f64 	%f130, %fd12;
	neg.f32 	%f131, %f130;
	setp.lt.s32 	%p47, %r261, 0;
	selp.f32 	%f340, %f131, %f130, %p47;
$L__BB0_49:
	setp.ltu.f32 	%p48, %f10, 0f47CE4780;
	mul.rn.f32 	%f133, %f340, %f340;
	and.b32  	%r266, %r394, 1;
	setp.eq.b32 	%p49, %r266, 1;
	selp.f32 	%f134, 0f3F800000, %f340, %p49;
	fma.rn.f32 	%f135, %f133, %f134, 0f00000000;
	fma.rn.f32 	%f136, %f133, 0f37CBAC00, 0fBAB607ED;
	selp.f32 	%f137, %f136, 0fB94D4153, %p49;
	selp.f32 	%f138, 0f3D2AAABB, 0f3C0885E4, %p49;
	fma.rn.f32 	%f139, %f137, %f133, %f138;
	selp.f32 	%f140, 0fBEFFFFFF, 0fBE2AAAA8, %p49;
	fma.rn.f32 	%f141, %f139, %f133, %f140;
	fma.rn.f32 	%f142, %f141, %f135, %f134;
	and.b32  	%r267, %r394, 2;
	setp.eq.s32 	%p50, %r267, 0;
	mov.f32 	%f143, 0f00000000;
	sub.f32 	%f144, %f143, %f142;
	selp.f32 	%f145, %f142, %f144, %p50;
	mul.f32 	%f146, %f25, %f25;
	mul.f32 	%f147, %f145, %f145;
	sub.f32 	%f148, %f146, %f147;
	sub.f32 	%f149, %f21, %f148;
	st.global.f32 	[%rd23+4], %f149;
	mul.f32 	%f150, %f1, 0f3E99999A;
	mul.f32 	%f151, %f1, 0fBE4CCCCD;
	add.f32 	%f152, %f150, %f151;
	fma.rn.f32 	%f153, %f152, 0f3BBB989D, 0f3F000000;
	cvt.sat.f32.f32 	%f154, %f153;
	mov.f32 	%f155, 0f4B400001;
	mov.f32 	%f156, 0f437C0000;
	fma.rm.f32 	%f157, %f154, %f156, %f155;
	add.f32 	%f158, %f157, 0fCB40007F;
	neg.f32 	%f159, %f158;
	fma.rn.f32 	%f160, %f152, 0f3FB8AA3B, %f159;
	fma.rn.f32 	%f161, %f152, 0f32A57060, %f160;
	mov.b32 	%r268, %f157;
	shl.b32 	%r269, %r268, 23;
	mov.b32 	%f162, %r269;
	ex2.approx.ftz.f32 	%f163, %f161;
	mul.f32 	%f164, %f163, %f162;
	fma.rn.f32 	%f165, %f150, 0f3BBB989D, 0f3F000000;
	cvt.sat.f32.f32 	%f166, %f165;
	fma.rm.f32 	%f167, %f166, %f156, %f155;
	add.f32 	%f168, %f167, 0fCB40007F;
	neg.f32 	%f169, %f168;
	fma.rn.f32 	%f170, %f150, 0f3FB8AA3B, %f169;
	fma.rn.f32 	%f171, %f150, 0f32A57060, %f170;
	mov.b32 	%r270, %f167;
	shl.b32 	%r271, %r270, 23;
	mov.b32 	%f172, %r271;
	ex2.approx.ftz.f32 	%f173, %f171;
	mul.f32 	%f174, %f173, %f172;
	fma.rn.f32 	%f175, %f151, 0f3BBB989D, 0f3F000000;
	cvt.sat.f32.f32 	%f176, %f175;
	fma.rm.f32 	%f177, %f176, %f156, %f155;
	add.f32 	%f178, %f177, 0fCB40007F;
	neg.f32 	%f179, %f178;
	fma.rn.f32 	%f180, %f151, 0f3FB8AA3B, %f179;
	fma.rn.f32 	%f181, %f151, 0f32A57060, %f180;
	mov.b32 	%r272, %f177;
	shl.b32 	%r273, %r272, 23;
	mov.b32 	%f182, %r273;
	ex2.approx.ftz.f32 	%f183, %f181;
	mul.f32 	%f184, %f183, %f182;
	mul.f32 	%f185, %f174, %f184;
	sub.f32 	%f186, %f164, %f185;
	st.global.f32 	[%rd23+8], %f186;
	add.f32 	%f187, %f10, 0f3F000000;
	add.f32 	%f188, %f10, 0f3F800000;
	mul.f32 	%f189, %f187, %f188;
	setp.lt.f32 	%p51, %f189, 0f00800000;
	mul.f32 	%f190, %f189, 0f4B000000;
	selp.f32 	%f191, %f190, %f189, %p51;
	selp.f32 	%f192, 0fC1B80000, 0f00000000, %p51;
	mov.b32 	%r274, %f191;
	add.s32 	%r275, %r274, -1059760811;
	and.b32  	%r276, %r275, -8388608;
	sub.s32 	%r277, %r274, %r276;
	mov.b32 	%f193, %r277;
	cvt.rn.f32.s32 	%f194, %r276;
	fma.rn.f32 	%f195, %f194, 0f34000000, %f192;
	add.f32 	%f196, %f193, 0fBF800000;
	fma.rn.f32 	%f197, %f196, 0fBE055027, 0f3E1039F6;
	fma.rn.f32 	%f198, %f197, %f196, 0fBDF8CDCC;
	fma.rn.f32 	%f199, %f198, %f196, 0f3E0F2955;
	fma.rn.f32 	%f200, %f199, %f196, 0fBE2AD8B9;
	fma.rn.f32 	%f201, %f200, %f196, 0f3E4CED0B;
	fma.rn.f32 	%f202, %f201, %f196, 0fBE7FFF22;
	fma.rn.f32 	%f203, %f202, %f196, 0f3EAAAA78;
	fma.rn.f32 	%f204, %f203, %f196, 0fBF000000;
	mul.f32 	%f205, %f196, %f204;
	fma.rn.f32 	%f206, %f205, %f196, %f196;
	fma.rn.f32 	%f207, %f195, 0f3F317218, %f206;
	setp.gt.u32 	%p52, %r274, 2139095039;
	fma.rn.f32 	%f208, %f191, 0f7F800000, 0f7F800000;
	selp.f32 	%f209, %f208, %f207, %p52;
	setp.eq.f32 	%p53, %f191, 0f00000000;
	selp.f32 	%f210, 0fFF800000, %f209, %p53;
	setp.lt.f32 	%p54, %f187, 0f00800000;
	mul.f32 	%f211, %f187, 0f4B000000;
	selp.f32 	%f212, %f211, %f187, %p54;
	selp.f32 	%f213, 0fC1B80000, 0f00000000, %p54;
	mov.b32 	%r278, %f212;
	add.s32 	%r279, %r278, -1059760811;
	and.b32  	%r280, %r279, -8388608;
	sub.s32 	%r281, %r278, %r280;
	mov.b32 	%f214, %r281;
	cvt.rn.f32.s32 	%f215, %r280;
	fma.rn.f32 	%f216, %f215, 0f34000000, %f213;
	add.f32 	%f217, %f214, 0fBF800000;
	fma.rn.f32 	%f218, %f217, 0fBE055027, 0f3E1039F6;
	fma.rn.f32 	%f219, %f218, %f217, 0fBDF8CDCC;
	fma.rn.f32 	%f220, %f219, %f217, 0f3E0F2955;
	fma.rn.f32 	%f221, %f220, %f217, 0fBE2AD8B9;
	fma.rn.f32 	%f222, %f221, %f217, 0f3E4CED0B;
	fma.rn.f32 	%f223, %f222, %f217, 0fBE7FFF22;
	fma.rn.f32 	%f224, %f223, %f217, 0f3EAAAA78;
	fma.rn.f32 	%f225, %f224, %f217, 0fBF000000;
	mul.f32 	%f226, %f217, %f225;
	fma.rn.f32 	%f227, %f226, %f217, %f217;
	fma.rn.f32 	%f228, %f216, 0f3F317218, %f227;
	setp.gt.u32 	%p55, %r278, 2139095039;
	fma.rn.f32 	%f229, %f212, 0f7F800000, 0f7F800000;
	selp.f32 	%f230, %f229, %f228, %p55;
	setp.eq.f32 	%p56, %f212, 0f00000000;
	selp.f32 	%f231, 0fFF800000, %f230, %p56;
	setp.lt.f32 	%p57, %f188, 0f00800000;
	mul.f32 	%f232, %f188, 0f4B000000;
	selp.f32 	%f233, %f232, %f188, %p57;
	selp.f32 	%f234, 0fC1B80000, 0f00000000, %p57;
	mov.b32 	%r282, %f233;
	add.s32 	%r283, %r282, -1059760811;
	and.b32  	%r284, %r283, -8388608;
	sub.s32 	%r285, %r282, %r284;
	mov.b32 	%f235, %r285;
	cvt.rn.f32.s32 	%f236, %r284;
	fma.rn.f32 	%f237, %f236, 0f34000000, %f234;
	add.f32 	%f238, %f235, 0fBF800000;
	fma.rn.f32 	%f239, %f238, 0fBE055027, 0f3E1039F6;
	fma.rn.f32 	%f240, %f239, %f238, 0fBDF8CDCC;
	fma.rn.f32 	%f241, %f240, %f238, 0f3E0F2955;
	fma.rn.f32 	%f242, %f241, %f238, 0fBE2AD8B9;
	fma.rn.f32 	%f243, %f242, %f238, 0f3E4CED0B;
	fma.rn.f32 	%f244, %f243, %f238, 0fBE7FFF22;
	fma.rn.f32 	%f245, %f244, %f238, 0f3EAAAA78;
	fma.rn.f32 	%f246, %f245, %f238, 0fBF000000;
	mul.f32 	%f247, %f238, %f246;
	fma.rn.f32 	%f248, %f247, %f238, %f238;
	fma.rn.f32 	%f249, %f237, 0f3F317218, %f248;
	setp.gt.u32 	%p58, %r282, 2139095039;
	fma.rn.f32 	%f250, %f233, 0f7F800000, 0f7F800000;
	selp.f32 	%f251, %f250, %f249, %p58;
	setp.eq.f32 	%p59, %f233, 0f00000000;
	selp.f32 	%f252, 0fFF800000, %f251, %p59;
	add.f32 	%f253, %f231, %f252;
	sub.f32 	%f254, %f210, %f253;
	st.global.f32 	[%rd23+12], %f254;
	mov.u32 	%r398, %r410;
	mov.f32 	%f341, %f344;
	@%p48 bra 	$L__BB0_57;
	setp.neu.f32 	%p60, %f10, 0f7F800000;
	@%p60 bra 	$L__BB0_52;
	mov.f32 	%f257, 0f00000000;
	mul.rn.f32 	%f341, %f1, %f257;
	mov.b32 	%r398, 0;
	bra.uni 	$L__BB0_57;
$L__BB0_52:
	mov.b32 	%r82, %f1;
	shl.b32 	%r287, %r82, 8;
	or.b32  	%r83, %r287, -2147483648;
	mov.b64 	%rd181, 0;
	mov.b32 	%r395, 0;
	mov.u64 	%rd179, __cudart_i2opi_f;
	mov.u64 	%rd180, %rd1;
$L__BB0_53:
	.pragma "nounroll";
	ld.global.nc.u32 	%r288, [%rd179];
	mad.wide.u32 	%rd131, %r288, %r83, %rd181;
	shr.u64 	%rd181, %rd131, 32;
	st.local.u32 	[%rd180], %rd131;
	add.s32 	%r395, %r395, 1;
	add.s64 	%rd180, %rd180, 4;
	add.s64 	%rd179, %rd179, 4;
	setp.ne.s32 	%p61, %r395, 6;
	@%p61 bra 	$L__BB0_53;
	shr.u32 	%r289, %r82, 23;
	st.local.u32 	[%rd1+24], %rd181;
	and.b32  	%r86, %r289, 31;
	and.b32  	%r290, %r289, 224;
	add.s32 	%r291, %r290, -128;
	shr.u32 	%r292, %r291, 5;
	mul.wide.u32 	%rd132, %r292, 4;
	sub.s64 	%rd51, %rd1, %rd132;
	ld.local.u32 	%r396, [%rd51+24];
	ld.local.u32 	%r397, [%rd51+20];
	setp.eq.s32 	%p62, %r86, 0;
	@%p62 bra 	$L__BB0_56;
	shf.l.wrap.b32 	%r396, %r397, %r396, %r86;
	ld.local.u32 	%r293, [%rd51+16];
	shf.l.wrap.b32 	%r397, %r293, %r397, %r86;
$L__BB0_56:
	shr.u32 	%r294, %r396, 30;
	shf.l.wrap.b32 	%r295, %r397, %r396, 2;
	shl.b32 	%r296, %r397, 2;
	shr.u32 	%r297, %r295, 31;
	add.s32 	%r298, %r297, %r294;
	neg.s32 	%r299, %r298;
	setp.lt.s32 	%p63, %r82, 0;
	selp.b32 	%r398, %r299, %r298, %p63;
	xor.b32  	%r300, %r295, %r82;
	shr.s32 	%r301, %r295, 31;
	xor.b32  	%r302, %r301, %r295;
	xor.b32  	%r303, %r301, %r296;
	cvt.u64.u32 	%rd133, %r302;
	shl.b64 	%rd134, %rd133, 32;
	cvt.u64.u32 	%rd135, %r303;
	or.b64  	%rd136, %rd134, %rd135;
	cvt.rn.f64.s64 	%fd13, %rd136;
	mul.f64 	%fd14, %fd13, 0d3BF921FB54442D19;
	cvt.rn.f32.f64 	%f255, %fd14;
	neg.f32 	%f256, %f255;
	setp.lt.s32 	%p64, %r300, 0;
	selp.f32 	%f341, %f256, %f255, %p64;
$L__BB0_57:
	setp.ltu.f32 	%p65, %f10, 0f47CE4780;
	mul.rn.f32 	%f258, %f341, %f341;
	and.b32  	%r305, %r398, 1;
	setp.eq.b32 	%p66, %r305, 1;
	selp.f32 	%f259, 0f3F800000, %f341, %p66;
	fma.rn.f32 	%f260, %f258, %f259, 0f00000000;
	fma.rn.f32 	%f261, %f258, 0f37CBAC00, 0fBAB607ED;
	selp.f32 	%f262, %f261, 0fB94D4153, %p66;
	selp.f32 	%f263, 0f3D2AAABB, 0f3C0885E4, %p66;
	fma.rn.f32 	%f264, %f262, %f258, %f263;
	selp.f32 	%f265, 0fBEFFFFFF, 0fBE2AAAA8, %p66;
	fma.rn.f32 	%f266, %f264, %f258, %f265;
	fma.rn.f32 	%f267, %f266, %f260, %f259;
	and.b32  	%r306, %r398, 2;
	setp.eq.s32 	%p67, %r306, 0;
	mov.f32 	%f268, 0f00000000;
	sub.f32 	%f269, %f268, %f267;
	selp.f32 	%f270, %f267, %f269, %p67;
	add.f32 	%f271, %f270, 0f40000000;
	fma.rn.f32 	%f272, %f270, %f271, 0fBF800000;
	fma.rn.f32 	%f273, %f270, %f272, 0f3F000000;
	st.global.f32 	[%rd23+16], %f273;
	mov.u32 	%r402, %r410;
	mov.f32 	%f342, %f344;
	@%p65 bra 	$L__BB0_65;
	setp.neu.f32 	%p68, %f10, 0f7F800000;
	@%p68 bra 	$L__BB0_60;
	mov.f32 	%f276, 0f00000000;
	mul.rn.f32 	%f342, %f1, %f276;
	mov.b32 	%r402, 0;
	bra.uni 	$L__BB0_65;
$L__BB0_60:
	mov.b32 	%r95, %f1;
	shl.b32 	%r308, %r95, 8;
	or.b32  	%r96, %r308, -2147483648;
	mov.b64 	%rd184, 0;
	mov.b32 	%r399, 0;
	mov.u64 	%rd182, __cudart_i2opi_f;
	mov.u64 	%rd183, %rd1;
$L__BB0_61:
	.pragma "nounroll";
	ld.global.nc.u32 	%r309, [%rd182];
	mad.wide.u32 	%rd139, %r309, %r96, %rd184;
	shr.u64 	%rd184, %rd139, 32;
	st.local.u32 	[%rd183], %rd139;
	add.s32 	%r399, %r399, 1;
	add.s64 	%rd183, %rd183, 4;
	add.s64 	%rd182, %rd182, 4;
	setp.ne.s32 	%p69, %r399, 6;
	@%p69 bra 	$L__BB0_61;
	shr.u32 	%r310, %r95, 23;
	st.local.u32 	[%rd1+24], %rd184;
	and.b32  	%r99, %r310, 31;
	and.b32  	%r311, %r310, 224;
	add.s32 	%r312, %r311, -128;
	shr.u32 	%r313, %r312, 5;
	mul.wide.u32 	%rd140, %r313, 4;
	sub.s64 	%rd58, %rd1, %rd140;
	ld.local.u32 	%r400, [%rd58+24];
	ld.local.u32 	%r401, [%rd58+20];
	setp.eq.s32 	%p70, %r99, 0;
	@%p70 bra 	$L__BB0_64;
	shf.l.wrap.b32 	%r400, %r401, %r400, %r99;
	ld.local.u32 	%r314, [%rd58+16];
	shf.l.wrap.b32 	%r401, %r314, %r401, %r99;
$L__BB0_64:
	shr.u32 	%r315, %r400, 30;
	shf.l.wrap.b32 	%r316, %r401, %r400, 2;
	shl.b32 	%r317, %r401, 2;
	shr.u32 	%r318, %r316, 31;
	add.s32 	%r319, %r318, %r315;
	neg.s32 	%r320, %r319;
	setp.lt.s32 	%p71, %r95, 0;
	selp.b32 	%r402, %r320, %r319, %p71;
	xor.b32  	%r321, %r316, %r95;
	shr.s32 	%r322, %r316, 31;
	xor.b32  	%r323, %r322, %r316;
	xor.b32  	%r324, %r322, %r317;
	cvt.u64.u32 	%rd141, %r323;
	shl.b64 	%rd142, %rd141, 32;
	cvt.u64.u32 	%rd143, %r324;
	or.b64  	%rd144, %rd142, %rd143;
	cvt.rn.f64.s64 	%fd15, %rd144;
	mul.f64 	%fd16, %fd15, 0d3BF921FB54442D19;
	cvt.rn.f32.f64 	%f274, %fd16;
	neg.f32 	%f275, %f274;
	setp.lt.s32 	%p72, %r321, 0;
	selp.f32 	%f342, %f275, %f274, %p72;
$L__BB0_65:
	setp.ltu.f32 	%p73, %f10, 0f47CE4780;
	mul.rn.f32 	%f277, %f342, %f342;
	and.b32  	%r326, %r402, 1;
	setp.eq.b32 	%p74, %r326, 1;
	selp.f32 	%f278, 0f3F800000, %f342, %p74;
	fma.rn.f32 	%f279, %f277, %f278, 0f00000000;
	fma.rn.f32 	%f280, %f277, 0f37CBAC00, 0fBAB607ED;
	selp.f32 	%f281, %f280, 0fB94D4153, %p74;
	selp.f32 	%f282, 0f3D2AAABB, 0f3C0885E4, %p74;
	fma.rn.f32 	%f283, %f281, %f277, %f282;
	selp.f32 	%f284, 0fBEFFFFFF, 0fBE2AAAA8, %p74;
	fma.rn.f32 	%f285, %f283, %f277, %f284;
	fma.rn.f32 	%f286, %f285, %f279, %f278;
	and.b32  	%r327, %r402, 2;
	setp.eq.s32 	%p75, %r327, 0;
	mov.f32 	%f287, 0f00000000;
	sub.f32 	%f288, %f287, %f286;
	selp.f32 	%f35, %f286, %f288, %p75;
	mov.u32 	%r406, %r410;
	mov.f32 	%f343, %f344;
	@%p73 bra 	$L__BB0_73;
	setp.neu.f32 	%p76, %f10, 0f7F800000;
	@%p76 bra 	$L__BB0_68;
	mov.f32 	%f291, 0f00000000;
	mul.rn.f32 	%f343, %f1, %f291;
	mov.b32 	%r406, 0;
	bra.uni 	$L__BB0_73;
$L__BB0_68:
	mov.b32 	%r108, %f1;
	shl.b32 	%r329, %r108, 8;
	or.b32  	%r109, %r329, -2147483648;
	mov.b64 	%rd187, 0;
	mov.b32 	%r403, 0;
	mov.u64 	%rd185, __cudart_i2opi_f;
	mov.u64 	%rd186, %rd1;
$L__BB0_69:
	.pragma "nounroll";
	ld.global.nc.u32 	%r330, [%rd185];
	mad.wide.u32 	%rd147, %r330, %r109, %rd187;
	shr.u64 	%rd187, %rd147, 32;
	st.local.u32 	[%rd186], %rd147;
	add.s32 	%r403, %r403, 1;
	add.s64 	%rd186, %rd186, 4;
	add.s64 	%rd185, %rd185, 4;
	setp.ne.s32 	%p77, %r403, 6;
	@%p77 bra 	$L__BB0_69;
	shr.u32 	%r331, %r108, 23;
	st.local.u32 	[%rd1+24], %rd187;
	and.b32  	%r112, %r331, 31;
	and.b32  	%r332, %r331, 224;
	add.s32 	%r333, %r332, -128;
	shr.u32 	%r334, %r333, 5;
	mul.wide.u32 	%rd148, %r334, 4;
	sub.s64 	%rd65, %rd1, %rd148;
	ld.local.u32 	%r404, [%rd65+24];
	ld.local.u32 	%r405, [%rd65+20];
	setp.eq.s32 	%p78, %r112, 0;
	@%p78 bra 	$L__BB0_72;
	shf.l.wrap.b32 	%r404, %r405, %r404, %r112;
	ld.local.u32 	%r335, [%rd65+16];
	shf.l.wrap.b32 	%r405, %r335, %r405, %r112;
$L__BB0_72:
	shr.u32 	%r336, %r404, 30;
	shf.l.wrap.b32 	%r337, %r405, %r404, 2;
	shl.b32 	%r338, %r405, 2;
	shr.u32 	%r339, %r337, 31;
	add.s32 	%r340, %r339, %r336;
	neg.s32 	%r341, %r340;
	setp.lt.s32 	%p79, %r108, 0;
	selp.b32 	%r406, %r341, %r340, %p79;
	xor.b32  	%r342, %r337, %r108;
	shr.s32 	%r343, %r337, 31;
	xor.b32  	%r344, %r343, %r337;
	xor.b32  	%r345, %r343, %r338;
	cvt.u64.u32 	%rd149, %r344;
	shl.b64 	%rd150, %rd149, 32;
	cvt.u64.u32 	%rd151, %r345;
	or.b64  	%rd152, %rd150, %rd151;
	cvt.rn.f64.s64 	%fd17, %rd152;
	mul.f64 	%fd18, %fd17, 0d3BF921FB54442D19;
	cvt.rn.f32.f64 	%f289, %fd18;
	neg.f32 	%f290, %f289;
	setp.lt.s32 	%p80, %r342, 0;
	selp.f32 	%f343, %f290, %f289, %p80;
$L__BB0_73:
	setp.ltu.f32 	%p81, %f10, 0f47CE4780;
	add.s32 	%r347, %r406, 1;
	mul.rn.f32 	%f292, %f343, %f343;
	and.b32  	%r348, %r406, 1;
	setp.eq.b32 	%p82, %r348, 1;
	selp.f32 	%f293, %f343, 0f3F800000, %p82;
	fma.rn.f32 	%f294, %f292, %f293, 0f00000000;
	fma.rn.f32 	%f295, %f292, 0f37CBAC00, 0fBAB607ED;
	selp.f32 	%f296, 0fB94D4153, %f295, %p82;
	selp.f32 	%f297, 0f3C0885E4, 0f3D2AAABB, %p82;
	fma.rn.f32 	%f298, %f296, %f292, %f297;
	selp.f32 	%f299, 0fBE2AAAA8, 0fBEFFFFFF, %p82;
	fma.rn.f32 	%f300, %f298, %f292, %f299;
	fma.rn.f32 	%f301, %f300, %f294, %f293;
	and.b32  	%r349, %r347, 2;
	setp.eq.s32 	%p83, %r349, 0;
	mov.f32 	%f302, 0f00000000;
	sub.f32 	%f303, %f302, %f301;
	selp.f32 	%f39, %f301, %f303, %p83;
	@%p81 bra 	$L__BB0_81;
	setp.neu.f32 	%p84, %f10, 0f7F800000;
	@%p84 bra 	$L__BB0_76;
	mov.f32 	%f306, 0f00000000;
	mul.rn.f32 	%f344, %f1, %f306;
	mov.b32 	%r410, 0;
	bra.uni 	$L__BB0_81;
$L__BB0_76:
	mov.b32 	%r121, %f1;
	shl.b32 	%r351, %r121, 8;
	or.b32  	%r122, %r351, -2147483648;
	mov.b64 	%rd190, 0;
	mov.b32 	%r407, 0;
	mov.u64 	%rd188, __cudart_i2opi_f;
	mov.u64 	%rd189, %rd1;
$L__BB0_77:
	.pragma "nounroll";
	ld.global.nc.u32 	%r352, [%rd188];
	mad.wide.u32 	%rd155, %r352, %r122, %rd190;
	shr.u64 	%rd190, %rd155, 32;
	st.local.u32 	[%rd189], %rd155;
	add.s32 	%r407, %r407, 1;
	add.s64 	%rd189, %rd189, 4;
	add.s64 	%rd188, %rd188, 4;
	setp.ne.s32 	%p85, %r407, 6;
	@%p85 bra 	$L__BB0_77;
	shr.u32 	%r353, %r121, 23;
	st.local.u32 	[%rd1+24], %rd190;
	and.b32  	%r125, %r353, 31;
	and.b32  	%r354, %r353, 224;
	add.s32 	%r355, %r354, -128;
	shr.u32 	%r356, %r355, 5;
	mul.wide.u32 	%rd156, %r356, 4;
	sub.s64 	%rd72, %rd1, %rd156;
	ld.local.u32 	%r408, [%rd72+24];
	ld.local.u32 	%r409, [%rd72+20];
	setp.eq.s32 	%p86, %r125, 0;
	@%p86 bra 	$L__BB0_80;
	shf.l.wrap.b32 	%r408, %r409, %r408, %r125;
	ld.local.u32 	%r357, [%rd72+16];
	shf.l.wrap.b32 	%r409, %r357, %r409, %r125;
$L__BB0_80:
	shr.u32 	%r358, %r408, 30;
	shf.l.wrap.b32 	%r359, %r409, %r408, 2;
	shl.b32 	%r360, %r409, 2;
	shr.u32 	%r361, %r359, 31;
	add.s32 	%r362, %r361, %r358;
	neg.s32 	%r363, %r362;
	setp.lt.s32 	%p87, %r121, 0;
	selp.b32 	%r410, %r363, %r362, %p87;
	xor.b32  	%r364, %r359, %r121;
	shr.s32 	%r365, %r359, 31;
	xor.b32  	%r366, %r365, %r359;
	xor.b32  	%r367, %r365, %r360;
	cvt.u64.u32 	%rd157, %r366;
	shl.b64 	%rd158, %rd157, 32;
	cvt.u64.u32 	%rd159, %r367;
	or.b64  	%rd160, %rd158, %rd159;
	cvt.rn.f64.s64 	%fd19, %rd160;
	mul.f64 	%fd20, %fd19, 0d3BF921FB54442D19;
	cvt.rn.f32.f64 	%f304, %fd20;
	neg.f32 	%f305, %f304;
	setp.lt.s32 	%p88, %r364, 0;
	selp.f32 	%f344, %f305, %f304, %p88;
$L__BB0_81:
	mul.rn.f32 	%f307, %f344, %f344;
	and.b32  	%r369, %r410, 1;
	setp.eq.b32 	%p89, %r369, 1;
	selp.f32 	%f308, 0f3F800000, %f344, %p89;
	fma.rn.f32 	%f309, %f307, %f308, 0f00000000;
	fma.rn.f32 	%f310, %f307, 0f37CBAC00, 0fBAB607ED;
	selp.f32 	%f311, %f310, 0fB94D4153, %p89;
	selp.f32 	%f312, 0f3D2AAABB, 0f3C0885E4, %p89;
	fma.rn.f32 	%f313, %f311, %f307, %f312;
	selp.f32 	%f314, 0fBEFFFFFF, 0fBE2AAAA8, %p89;
	fma.rn.f32 	%f315, %f313, %f307, %f314;
	fma.rn.f32 	%f316, %f315, %f309, %f308;
	and.b32  	%r370, %r410, 2;
	setp.eq.s32 	%p90, %r370, 0;
	mov.f32 	%f317, 0f00000000;
	sub.f32 	%f318, %f317, %f316;
	selp.f32 	%f319, %f316, %f318, %p90;
	fma.rn.f32 	%f320, %f35, %f39, %f319;
	st.global.f32 	[%rd23+20], %f320;
	add.f32 	%f321, %f10, 0f3C23D70A;
	rsqrt.approx.f32 	%f322, %f321;
	mul.f32 	%f323, %f322, %f322;
	mul.f32 	%f324, %f321, %f323;
	st.global.f32 	[%rd23+24], %f324;
	mov.f32 	%f325, 0f3F800000;
	copysign.f32 	%f326, %f1, %f325;
	st.global.f32 	[%rd23+28], %f326;
	mul.f32 	%f327, %f1, 0f3DCCCCCD;
	mov.f32 	%f328, 0f41000000;
	mul.rn.f32 	%f329, %f327, %f328;
	mul.rn.f32 	%f330, %f329, %f325;
	mul.rn.f32 	%f331, %f330, %f325;
	mul.rn.f32 	%f332, %f331, %f325;
	mul.f32 	%f333, %f327, 0f41000000;
	sub.f32 	%f334, %f332, %f333;
	st.global.f32 	[%rd23+32], %f334;
$L__BB0_82:
	ret;

}


// ===== COMPILED SASS (sm_100) =====

	.target	sm_100

	.elftype	@"ET_EXEC"


//--------------------- .note.nv.tkinfo           --------------------------
	.section	.note.nv.tkinfo,"",@"SHT_NOTE"
	.sectionflags	@"SHF_NOTE_NV_TKINFO"
	.tkinfo
        /*0018*/ 	.word	0x00000002
        /*0030*/ 	.string	""
        /*0030*/ 	.string	"ptxas"
        /*0030*/ 	.string	"Cuda compilation tools, release 13.0, V13.0.88"
        /*0030*/ 	.string	"Build cuda_13.0.r13.0/compiler.36424714_0"
        /*0030*/ 	.string	"-arch sm_100 -m 64 "



//--------------------- .note.nv.cuinfo           --------------------------
	.section	.note.nv.cuinfo,"",@"SHT_NOTE"
	.sectionflags	@"SHF_NOTE_NV_CUINFO"
        /*0018*/ 	.short	0x0002
        /*001a*/ 	.short	0x0064
        /*001c*/ 	.short	0x0082
	.zero		2


//--------------------- .nv.info                  --------------------------
	.section	.nv.info,"",@"SHT_CUDA_INFO"
	.align	4


	//----- nvinfo : EIATTR_REGCOUNT
	.align		4
        /*0000*/ 	.byte	0x04, 0x2f
        /*0002*/ 	.short	(.L_2 - .L_1)
	.align		4
.L_1:
        /*0004*/ 	.word	index@(_Z15compound_kernelPfPKfi)
        /*0008*/ 	.word	0x00000020


	//----- nvinfo : EIATTR_FRAME_SIZE
	.align		4
.L_2:
        /*000c*/ 	.byte	0x04, 0x11
        /*000e*/ 	.short	(.L_4 - .L_3)
	.align		4
.L_3:
        /*0010*/ 	.word	index@(_Z15compound_kernelPfPKfi)
        /*0014*/ 	.word	0x00000000


	//----- nvinfo : EIATTR_MIN_STACK_SIZE
	.align		4
.L_4:
        /*0018*/ 	.byte	0x04, 0x12
        /*001a*/ 	.short	(.L_6 - .L_5)
	.align		4
.L_5:
        /*001c*/ 	.word	index@(_Z15compound_kernelPfPKfi)
        /*0020*/ 	.word	0x00000000
.L_6:


//--------------------- .nv.compat                --------------------------
	.section	.nv.compat,"",@"SHT_CUDA_COMPAT_INFO"
	.align	4
        /*0000*/ 	.byte	0x02, 0x09, 0x00, 0x00, 0x02, 0x02, 0x01, 0x00, 0x02, 0x05, 0x05, 0x00, 0x03, 0x07, 0x01, 0x01
        /*0010*/ 	.byte	0x02, 0x03, 0x00, 0x00, 0x02, 0x06, 0x01, 0x00, 0x04, 0x0b, 0x08, 0x00, 0x01, 0x00, 0x00, 0x00
        /*0020*/ 	.byte	0x00, 0x00, 0x00, 0x00


//--------------------- .nv.info._Z15compound_kernelPfPKfi --------------------------
	.section	.nv.info._Z15compound_kernelPfPKfi,"",@"SHT_CUDA_INFO"
	.sectionflags	@""
	.align	4


	//----- nvinfo : EIATTR_CUDA_API_VERSION
	.align		4
        /*0000*/ 	.byte	0x04, 0x37
        /*0002*/ 	.short	(.L_8 - .L_7)
.L_7:
        /*0004*/ 	.word	0x00000082


	//----- nvinfo : EIATTR_KPARAM_INFO
	.align		4
.L_8:
        /*0008*/ 	.byte	0x04, 0x17
        /*000a*/ 	.short	(.L_10 - .L_9)
.L_9:
        /*000c*/ 	.word	0x00000000
        /*0010*/ 	.short	0x0002
        /*0012*/ 	.short	0x0010
        /*0014*/ 	.byte	0x00, 0xf0, 0x11, 0x00


	//----- nvinfo : EIATTR_KPARAM_INFO
	.align		4
.L_10:
        /*0018*/ 	.byte	0x04, 0x17
        /*001a*/ 	.short	(.L_12 - .L_11)
.L_11:
        /*001c*/ 	.word	0x00000000
        /*0020*/ 	.short	0x0001
        /*0022*/ 	.short	0x0008
        /*0024*/ 	.byte	0x00, 0xf5, 0x21, 0x00


	//----- nvinfo : EIATTR_KPARAM_INFO
	.align		4
.L_12:
        /*0028*/ 	.byte	0x04, 0x17
        /*002a*/ 	.short	(.L_14 - .L_13)
.L_13:
        /*002c*/ 	.word	0x00000000
        /*0030*/ 	.short	0x0000
        /*0032*/ 	.short	0x0000
        /*0034*/ 	.byte	0x00, 0xf5, 0x21, 0x00


	//----- nvinfo : EIATTR_SPARSE_MMA_MASK
	.align		4
.L_14:
        /*0038*/ 	.byte	0x03, 0x50
        /*003a*/ 	.short	0x0000


	//----- nvinfo : EIATTR_MAXREG_COUNT
	.align		4
        /*003c*/ 	.byte	0x03, 0x1b
        /*003e*/ 	.short	0x00ff


	//----- nvinfo : EIATTR_MERCURY_ISA_VERSION
	.align		4
        /*0040*/ 	.byte	0x03, 0x5f
        /*0042*/ 	.short	0x0101


	//----- nvinfo : EIATTR_VRC_CTA_INIT_COUNT
	.align		4
        /*0044*/ 	.byte	0x02, 0x4a
	.zero		1
	.zero		1


	//----- nvinfo : EIATTR_EXIT_INSTR_OFFSETS
	.align		4
        /*0048*/ 	.byte	0x04, 0x1c
        /*004a*/ 	.short	(.L_16 - .L_15)


	//   ....[0]....
.L_15:
        /*004c*/ 	.word	0x00000070


	//   ....[1]....
        /*0050*/ 	.word	0x00005290


	//----- nvinfo : EIATTR_CRS_STACK_SIZE
	.align		4
.L_16:
        /*0054*/ 	.byte	0x04, 0x1e
        /*0056*/ 	.short	(.L_18 - .L_17)
.L_17:
        /*0058*/ 	.word	0x00000000


	//----- nvinfo : EIATTR_CBANK_PARAM_SIZE
	.align		4
.L_18:
        /*005c*/ 	.byte	0x03, 0x19
        /*005e*/ 	.short	0x0014


	//----- nvinfo : EIATTR_PARAM_CBANK
	.align		4
        /*0060*/ 	.byte	0x04, 0x0a
        /*0062*/ 	.short	(.L_20 - .L_19)
	.align		4
.L_19:
        /*0064*/ 	.word	index@(.nv.constant0._Z15compound_kernelPfPKfi)
        /*0068*/ 	.short	0x0380
        /*006a*/ 	.short	0x0014


	//----- nvinfo : EIATTR_SW_WAR
	.align		4
.L_20:
        /*006c*/ 	.byte	0x04, 0x36
        /*006e*/ 	.short	(.L_22 - .L_21)
.L_21:
        /*0070*/ 	.word	0x00000008
.L_22:


//--------------------- .nv.callgraph             --------------------------
	.section	.nv.callgraph,"",@"SHT_CUDA_CALLGRAPH"
	.align	4
	.sectionentsize	8
	.align		4
        /*0000*/ 	.word	0x00000000
	.align		4
        /*0004*/ 	.word	0xffffffff
	.align		4
        /*0008*/ 	.word	0x00000000
	.align		4
        /*000c*/ 	.word	0xfffffffe
	.align		4
        /*0010*/ 	.word	0x00000000
	.align		4
        /*0014*/ 	.word	0xfffffffd
	.align		4
        /*0018*/ 	.word	0x00000000
	.align		4
        /*001c*/ 	.word	0xfffffffc


//--------------------- .nv.constant4             --------------------------
	.section	.nv.constant4,"a",@progbits
	.align	8
	.align		8
.nv.constant4:
        /*0000*/ 	.dword	__cudart_i2opi_f


//--------------------- .text._Z15compound_kernelPfPKfi --------------------------
	.section	.text._Z15compound_kernelPfPKfi,"ax",@progbits
	.align	128
        .global         _Z15compound_kernelPfPKfi
        .type           _Z15compound_kernelPfPKfi,@function
        .size           _Z15compound_kernelPfPKfi,(.L_x_51 - _Z15compound_kernelPfPKfi)
        .other          _Z15compound_kernelPfPKfi,@"STO_CUDA_ENTRY STV_DEFAULT"
_Z15compound_kernelPfPKfi:
.text._Z15compound_kernelPfPKfi:
[----:B------:R-:W-:Y:S01]  /*0000*/  LDC R1, c[0x0][0x37c] ;  /* 0x0000df00ff017b82 */ /* 0x000fe20000000800 */
[----:B------:R-:W0:Y:S07]  /*0010*/  S2R R0, SR_TID.X ;  /* 0x0000000000007919 */ /* 0x000e2e0000002100 */
[----:B------:R-:W0:Y:S01]  /*0020*/  S2UR UR4, SR_CTAID.X ;  /* 0x00000000000479c3 */ /* 0x000e220000002500 */
[----:B------:R-:W1:Y:S07]  /*0030*/  LDCU UR5, c[0x0][0x390] ;  /* 0x00007200ff0577ac */ /* 0x000e6e0008000800 */
[----:B------:R-:W0:Y:S02]  /*0040*/  LDC R19, c[0x0][0x360] ;  /* 0x0000d800ff137b82 */ /* 0x000e240000000800 */
[----:B0-----:R-:W-:-:S05]  /*0050*/  IMAD R19, R19, UR4, R0 ;  /* 0x0000000413137c24 */ /* 0x001fca000f8e0200 */
[----:B-1----:R-:W-:-:S13]  /*0060*/  ISETP.GE.AND P0, PT, R19, UR5, PT ;  /* 0x0000000513007c0c */ /* 0x002fda000bf06270 */
[----:B------:R-:W-:Y:S05]  /*0070*/  @P0 EXIT ;  /* 0x000000000000094d */ /* 0x000fea0003800000 */
[----:B------:R-:W0:Y:S01]  /*0080*/  LDC.64 R2, c[0x0][0x388] ;  /* 0x0000e200ff027b82 */ /* 0x000e220000000a00 */
[----:B------:R-:W1:Y:S01]  /*0090*/  LDCU.64 UR6, c[0x0][0x358] ;  /* 0x00006b00ff0677ac */ /* 0x000e620008000a00 */
[----:B0-----:R-:W-:-:S05]  /*00a0*/  IMAD.WIDE R2, R19, 0x4, R2 ;  /* 0x0000000413027825 */ /* 0x001fca00078e0202 */
[----:B-1----:R-:W2:Y:S01]  /*00b0*/  LDG.E R0, desc[UR6][R2.64] ;  /* 0x0000000602007981 */ /* 0x002ea2000c1e1900 */
[----:B------:R-:W-:Y:S01]  /*00c0*/  BSSY.RECONVERGENT B0, `(.L_x_0) ;  /* 0x000006c000007945 */ /* 0x000fe20003800200 */
[----:B--2---:R-:W-:-:S04]  /*00d0*/  FADD R18, R0, R0 ;  /* 0x0000000000127221 */ /* 0x004fc80000000000 */
[C---:B------:R-:W-:Y:S01]  /*00e0*/  FMUL R10, R18.reuse, 0.63661974668502807617 ;  /* 0x3f22f983120a7820 */ /* 0x040fe20000400000 */
[----:B------:R-:W-:-:S04]  /*00f0*/  FSETP.GE.AND P0, PT, |R18|, 105615, PT ;  /* 0x47ce47801200780b */ /* 0x000fc80003f06200 */
[----:B------:R-:W-:Y:S01]  /*0100*/  P2R R2, PR, RZ, 0x1 ;  /* 0x00000001ff027803 */ /* 0x000fe20000000000 */
[----:B------:R-:W0:Y:S02]  /*0110*/  F2I.NTZ R10, R10 ;  /* 0x0000000a000a7305 */ /* 0x000e240000203100 */
[----:B0-----:R-:W-:Y:S01]  /*0120*/  I2FP.F32.S32 R17, R10 ;  /* 0x0000000a00117245 */ /* 0x001fe20000201400 */
[----:B------:R-:W-:-:S04]  /*0130*/  IMAD.MOV.U32 R16, RZ, RZ, R10 ;  /* 0x000000ffff107224 */ /* 0x000fc800078e000a */
[----:B------:R-:W-:-:S04]  /*0140*/  FFMA R4, R17, -1.5707962512969970703, R18 ;  /* 0xbfc90fda11047823 */ /* 0x000fc80000000012 */
[----:B------:R-:W-:-:S04]  /*0150*/  FFMA R4, R17, -7.5497894158615963534e-08, R4 ;  /* 0xb3a2216811047823 */ /* 0x000fc80000000004 */
[----:B------:R-:W-:-:S04]  /*0160*/  FFMA R17, R17, -5.3903029534742383927e-15, R4 ;  /* 0xa7c234c511117823 */ /* 0x000fc80000000004 */
[----:B------:R-:W-:Y:S01]  /*0170*/  IMAD.MOV.U32 R8, RZ, RZ, R17 ;  /* 0x000000ffff087224 */ /* 0x000fe200078e0011 */
[----:B------:R-:W-:Y:S06]  /*0180*/  @!P0 BRA `(.L_x_1) ;  /* 0x00000004007c8947 */ /* 0x000fec0003800000 */
[----:B------:R-:W-:-:S13]  /*0190*/  FSETP.NEU.AND P0, PT, |R18|, +INF , PT ;  /* 0x7f8000001200780b */ /* 0x000fda0003f0d200 */
[----:B------:R-:W-:Y:S01]  /*01a0*/  @!P0 FMUL R8, RZ, R18 ;  /* 0x00000012ff088220 */ /* 0x000fe20000400000 */
[----:B------:R-:W-:Y:S01]  /*01b0*/  @!P0 IMAD.MOV.U32 R10, RZ, RZ, RZ ;  /* 0x000000ffff0a8224 */ /* 0x000fe200078e00ff */
[----:B------:R-:W-:Y:S06]  /*01c0*/  @!P0 BRA `(.L_x_1) ;  /* 0x00000004006c8947 */ /* 0x000fec0003800000 */
[----:B------:R-:W-:Y:S02]  /*01d0*/  IMAD.SHL.U32 R2, R18, 0x100, RZ ;  /* 0x0000010012027824 */ /* 0x000fe400078e00ff */
[----:B------:R-:W-:Y:S02]  /*01e0*/  HFMA2 R14, -RZ, RZ, 0, 0 ;  /* 0x00000000ff0e7431 */ /* 0x000fe400000001ff */
[----:B------:R-:W-:Y:S01]  /*01f0*/  IMAD.MOV.U32 R8, RZ, RZ, RZ ;  /* 0x000000ffff087224 */ /* 0x000fe200078e00ff */
[----:B------:R-:W0:Y:S01]  /*0200*/  LDCU.64 UR8, c[0x4][URZ] ;  /* 0x01000000ff0877ac */ /* 0x000e220008000a00 */
[----:B------:R-:W-:Y:S01]  /*0210*/  LOP3.LUT R9, R2, 0x80000000, RZ, 0xfc, !PT ;  /* 0x8000000002097812 */ /* 0x000fe200078efcff */
[----:B------:R-:W-:Y:S01]  /*0220*/  UMOV UR5, URZ ;  /* 0x000000ff00057c82 */ /* 0x000fe20008000000 */
[----:B------:R-:W-:-:S05]  /*0230*/  UMOV UR4, URZ ;  /* 0x000000ff00047c82 */ /* 0x000fca0008000000 */
.L_x_2:
[----:B0-----:R-:W-:Y:S02]  /*0240*/  IMAD.U32 R12, RZ, RZ, UR8 ;  /* 0x00000008ff0c7e24 */ /* 0x001fe4000f8e00ff */
[----:B------:R-:W-:-:S05]  /*0250*/  IMAD.U32 R13, RZ, RZ, UR9 ;  /* 0x00000009ff0d7e24 */ /* 0x000fca000f8e00ff */
[----:B------:R-:W2:Y:S01]  /*0260*/  LDG.E.CONSTANT R10, desc[UR6][R12.64] ;  /* 0x000000060c0a7981 */ /* 0x000ea2000c1e9900 */
[----:B------:R-:W-:Y:S01]  /*0270*/  UIADD3 UR4, UPT, UPT, UR4, 0x1, URZ ;  /* 0x0000000104047890 */ /* 0x000fe2000fffe0ff */
[C---:B------:R-:W-:Y:S01]  /*0280*/  ISETP.EQ.AND P0, PT, R14.reuse, RZ, PT ;  /* 0x000000ff0e00720c */ /* 0x040fe20003f02270 */
[----:B------:R-:W-:Y:S01]  /*0290*/  UIADD3 UR8, UP1, UPT, UR8, 0x4, URZ ;  /* 0x0000000408087890 */ /* 0x000fe2000ff3e0ff */
[C---:B------:R-:W-:Y:S01]  /*02a0*/  ISETP.EQ.AND P1, PT, R14.reuse, 0x4, PT ;  /* 0x000000040e00780c */ /* 0x040fe20003f22270 */
[----:B------:R-:W-:Y:S01]  /*02b0*/  UISETP.NE.AND UP0, UPT, UR4, 0x6, UPT ;  /* 0x000000060400788c */ /* 0x000fe2000bf05270 */
[C---:B------:R-:W-:Y:S01]  /*02c0*/  ISETP.EQ.AND P3, PT, R14.reuse, 0xc, PT ;  /* 0x0000000c0e00780c */ /* 0x040fe20003f62270 */
[----:B------:R-:W-:Y:S01]  /*02d0*/  UIADD3.X UR9, UPT, UPT, URZ, UR9, URZ, UP1, !UPT ;  /* 0x00000009ff097290 */ /* 0x000fe20008ffe4ff */
[C---:B------:R-:W-:Y:S02]  /*02e0*/  ISETP.EQ.AND P4, PT, R14.reuse, 0x10, PT ;  /* 0x000000100e00780c */ /* 0x040fe40003f82270 */
[----:B------:R-:W-:Y:S01]  /*02f0*/  ISETP.EQ.AND P5, PT, R14, 0x14, PT ;  /* 0x000000140e00780c */ /* 0x000fe20003fa2270 */
[----:B--2---:R-:W-:-:S03]  /*0300*/  IMAD.WIDE.U32 R10, R10, R9, RZ ;  /* 0x000000090a0a7225 */ /* 0x004fc600078e00ff */
[----:B------:R-:W-:-:S04]  /*0310*/  IADD3 R10, P2, PT, R10, R8, RZ ;  /* 0x000000080a0a7210 */ /* 0x000fc80007f5e0ff */
[----:B------:R-:W-:Y:S01]  /*0320*/  IADD3.X R8, PT, PT, R11, UR5, RZ, P2, !PT ;  /* 0x000000050b087c10 */ /* 0x000fe200097fe4ff */
[--C-:B------:R-:W-:Y:S01]  /*0330*/  @P0 IMAD.MOV.U32 R2, RZ, RZ, R10.reuse ;  /* 0x000000ffff020224 */ /* 0x100fe200078e000a */
[C---:B------:R-:W-:Y:S01]  /*0340*/  ISETP.EQ.AND P2, PT, R14.reuse, 0x8, PT ;  /* 0x000000080e00780c */ /* 0x040fe20003f42270 */
[--C-:B------:R-:W-:Y:S01]  /*0350*/  @P1 IMAD.MOV.U32 R3, RZ, RZ, R10.reuse ;  /* 0x000000ffff031224 */ /* 0x100fe200078e000a */
[----:B------:R-:W-:Y:S01]  /*0360*/  @P3 MOV R5, R10 ;  /* 0x0000000a00053202 */ /* 0x000fe20000000f00 */
[--C-:B------:R-:W-:Y:S02]  /*0370*/  @P4 IMAD.MOV.U32 R6, RZ, RZ, R10.reuse ;  /* 0x000000ffff064224 */ /* 0x100fe400078e000a */
[----:B------:R-:W-:Y:S02]  /*0380*/  @P5 IMAD.MOV.U32 R7, RZ, RZ, R10 ;  /* 0x000000ffff075224 */ /* 0x000fe400078e000a */
[----:B------:R-:W-:-:S06]  /*0390*/  VIADD R14, R14, 0x4 ;  /* 0x000000040e0e7836 */ /* 0x000fcc0000000000 */
[----:B------:R-:W-:Y:S01]  /*03a0*/  @P2 IMAD.MOV.U32 R4, RZ, RZ, R10 ;  /* 0x000000ffff042224 */ /* 0x000fe200078e000a */
[----:B------:R-:W-:Y:S06]  /*03b0*/  BRA.U UP0, `(.L_x_2) ;  /* 0xfffffffd00a07547 */ /* 0x000fec000b83ffff */
[----:B------:R-:W-:Y:S01]  /*03c0*/  SHF.R.U32.HI R9, RZ, 0x17, R18 ;  /* 0x00000017ff097819 */ /* 0x000fe20000011612 */
[----:B------:R-:W-:Y:S03]  /*03d0*/  BSSY.RECONVERGENT B1, `(.L_x_3) ;  /* 0x0000028000017945 */ /* 0x000fe60003800200 */
[C---:B------:R-:W-:Y:S02]  /*03e0*/  LOP3.LUT R10, R9.reuse, 0xe0, RZ, 0xc0, !PT ;  /* 0x000000e0090a7812 */ /* 0x040fe400078ec0ff */
[----:B------:R-:W-:-:S03]  /*03f0*/  LOP3.LUT P6, RZ, R9, 0x1f, RZ, 0xc0, !PT ;  /* 0x0000001f09ff7812 */ /* 0x000fc600078cc0ff */
[----:B------:R-:W-:-:S05]  /*0400*/  VIADD R10, R10, 0xffffff80 ;  /* 0xffffff800a0a7836 */ /* 0x000fca0000000000 */
[----:B------:R-:W-:-:S05]  /*0410*/  SHF.R.U32.HI R10, RZ, 0x5, R10 ;  /* 0x00000005ff0a7819 */ /* 0x000fca000001160a */
[----:B------:R-:W-:-:S05]  /*0420*/  IMAD.U32 R13, R10, -0x4, RZ ;  /* 0xfffffffc0a0d7824 */ /* 0x000fca00078e00ff */
[C---:B------:R-:W-:Y:S02]  /*0430*/  ISETP.EQ.AND P3, PT, R13.reuse, -0x18, PT ;  /* 0xffffffe80d00780c */ /* 0x040fe40003f62270 */
[C---:B------:R-:W-:Y:S02]  /*0440*/  ISETP.EQ.AND P4, PT, R13.reuse, -0x14, PT ;  /* 0xffffffec0d00780c */ /* 0x040fe40003f82270 */
[C---:B------:R-:W-:Y:S02]  /*0450*/  ISETP.EQ.AND P0, PT, R13.reuse, -0x10, PT ;  /* 0xfffffff00d00780c */ /* 0x040fe40003f02270 */
[C---:B------:R-:W-:Y:S02]  /*0460*/  ISETP.EQ.AND P1, PT, R13.reuse, -0xc, PT ;  /* 0xfffffff40d00780c */ /* 0x040fe40003f22270 */
[C---:B------:R-:W-:Y:S02]  /*0470*/  ISETP.EQ.AND P2, PT, R13.reuse, -0x8, PT ;  /* 0xfffffff80d00780c */ /* 0x040fe40003f42270 */
[----:B------:R-:W-:-:S03]  /*0480*/  ISETP.EQ.AND P5, PT, R13, 0x4, PT ;  /* 0x000000040d00780c */ /* 0x000fc60003fa2270 */
[----:B------:R-:W-:Y:S02]  /*0490*/  @P3 MOV R10, R2 ;  /* 0x00000002000a3202 */ /* 0x000fe40000000f00 */
[----:B------:R-:W-:Y:S01]  /*04a0*/  @P4 IMAD.MOV.U32 R11, RZ, RZ, R2 ;  /* 0x000000ffff0b4224 */ /* 0x000fe200078e0002 */
[C---:B------:R-:W-:Y:S01]  /*04b0*/  ISETP.EQ.AND P3, PT, R13.reuse, -0x4, PT ;  /* 0xfffffffc0d00780c */ /* 0x040fe20003f62270 */
[--C-:B------:R-:W-:Y:S01]  /*04c0*/  @P4 IMAD.MOV.U32 R10, RZ, RZ, R3.reuse ;  /* 0x000000ffff0a4224 */ /* 0x100fe200078e0003 */
[----:B------:R-:W-:Y:S01]  /*04d0*/  ISETP.EQ.AND P4, PT, R13, RZ, PT ;  /* 0x000000ff0d00720c */ /* 0x000fe20003f82270 */
[----:B------:R-:W-:Y:S02]  /*04e0*/  @P0 IMAD.MOV.U32 R11, RZ, RZ, R3 ;  /* 0x000000ffff0b0224 */ /* 0x000fe400078e0003 */
[--C-:B------:R-:W-:Y:S01]  /*04f0*/  @P0 IMAD.MOV.U32 R10, RZ, RZ, R4.reuse ;  /* 0x000000ffff0a0224 */ /* 0x100fe200078e0004 */
[----:B------:R-:W-:Y:S01]  /*0500*/  @P1 MOV R10, R5 ;  /* 0x00000005000a1202 */ /* 0x000fe20000000f00 */
[----:B------:R-:W-:-:S02]  /*0510*/  @P1 IMAD.MOV.U32 R11, RZ, RZ, R4 ;  /* 0x000000ffff0b1224 */ /* 0x000fc400078e0004 */
[----:B------:R-:W-:Y:S02]  /*0520*/  @P2 IMAD.MOV.U32 R11, RZ, RZ, R5 ;  /* 0x000000ffff0b2224 */ /* 0x000fe400078e0005 */
[--C-:B------:R-:W-:Y:S02]  /*0530*/  @P2 IMAD.MOV.U32 R10, RZ, RZ, R6.reuse ;  /* 0x000000ffff0a2224 */ /* 0x100fe400078e0006 */
[----:B------:R-:W-:Y:S02]  /*0540*/  @P3 IMAD.MOV.U32 R11, RZ, RZ, R6 ;  /* 0x000000ffff0b3224 */ /* 0x000fe400078e0006 */
[--C-:B------:R-:W-:Y:S01]  /*0550*/  @P3 IMAD.MOV.U32 R10, RZ, RZ, R7.reuse ;  /* 0x000000ffff0a3224 */ /* 0x100fe200078e0007 */
[----:B------:R-:W-:Y:S01]  /*0560*/  @P4 MOV R10, R8 ;  /* 0x00000008000a4202 */ /* 0x000fe20000000f00 */
[----:B------:R-:W-:Y:S02]  /*0570*/  @P4 IMAD.MOV.U32 R11, RZ, RZ, R7 ;  /* 0x000000ffff0b4224 */ /* 0x000fe400078e0007 */
[----:B------:R-:W-:Y:S01]  /*0580*/  @P5 IMAD.MOV.U32 R11, RZ, RZ, R8 ;  /* 0x000000ffff0b5224 */ /* 0x000fe200078e0008 */
[----:B------:R-:W-:Y:S06]  /*0590*/  @!P6 BRA `(.L_x_4) ;  /* 0x00000000002ce947 */ /* 0x000fec0003800000 */
[----:B------:R-:W-:Y:S01]  /*05a0*/  @P0 IMAD.MOV.U32 R12, RZ, RZ, R2 ;  /* 0x000000ffff0c0224 */ /* 0x000fe200078e0002 */
[----:B------:R-:W-:Y:S01]  /*05b0*/  ISETP.EQ.AND P0, PT, R13, 0x8, PT ;  /* 0x000000080d00780c */ /* 0x000fe20003f02270 */
[----:B------:R-:W-:Y:S01]  /*05c0*/  @P1 IMAD.MOV.U32 R12, RZ, RZ, R3 ;  /* 0x000000ffff0c1224 */ /* 0x000fe200078e0003 */
[----:B------:R-:W-:Y:S01]  /*05d0*/  LOP3.LUT R9, R9, 0x1f, RZ, 0xc0, !PT ;  /* 0x0000001f09097812 */ /* 0x000fe200078ec0ff */
[----:B------:R-:W-:Y:S02]  /*05e0*/  @P2 IMAD.MOV.U32 R12, RZ, RZ, R4 ;  /* 0x000000ffff0c2224 */ /* 0x000fe400078e0004 */
[----:B------:R-:W-:Y:S01]  /*05f0*/  @P3 IMAD.MOV.U32 R12, RZ, RZ, R5 ;  /* 0x000000ffff0c3224 */ /* 0x000fe200078e0005 */
[----:B------:R-:W-:Y:S01]  /*0600*/  @P4 MOV R12, R6 ;  /* 0x00000006000c4202 */ /* 0x000fe20000000f00 */
[----:B------:R-:W-:Y:S01]  /*0610*/  @P5 IMAD.MOV.U32 R12, RZ, RZ, R7 ;  /* 0x000000ffff0c5224 */ /* 0x000fe200078e0007 */
[----:B------:R-:W-:-:S05]  /*0620*/  SHF.L.W.U32.HI R10, R11, R9, R10 ;  /* 0x000000090b0a7219 */ /* 0x000fca0000010e0a */
[----:B------:R-:W-:-:S05]  /*0630*/  @P0 IMAD.MOV.U32 R12, RZ, RZ, R8 ;  /* 0x000000ffff0c0224 */ /* 0x000fca00078e0008 */
[----:B------:R-:W-:-:S07]  /*0640*/  SHF.L.W.U32.HI R11, R12, R9, R11 ;  /* 0x000000090c0b7219 */ /* 0x000fce0000010e0b */
.L_x_4:
[----:B------:R-:W-:Y:S05]  /*0650*/  BSYNC.RECONVERGENT B1 ;  /* 0x0000000000017941 */ /* 0x000fea0003800200 */
.L_x_3:
[C---:B------:R-:W-:Y:S01]  /*0660*/  SHF.L.W.U32.HI R15, R11.reuse, 0x2, R10 ;  /* 0x000000020b0f7819 */ /* 0x040fe20000010e0a */
[----:B------:R-:W-:Y:S01]  /*0670*/  IMAD.SHL.U32 R8, R11, 0x4, RZ ;  /* 0x000000040b087824 */ /* 0x000fe200078e00ff */
[----:B------:R-:W-:Y:S01]  /*0680*/  UMOV UR4, 0x54442d19 ;  /* 0x54442d1900047882 */ /* 0x000fe20000000000 */
[----:B------:R-:W-:Y:S01]  /*0690*/  UMOV UR5, 0x3bf921fb ;  /* 0x3bf921fb00057882 */ /* 0x000fe20000000000 */
[----:B------:R-:W-:Y:S02]  /*06a0*/  SHF.R.S32.HI R9, RZ, 0x1f, R15 ;  /* 0x0000001fff097819 */ /* 0x000fe4000001140f */
[----:B------:R-:W-:Y:S02]  /*06b0*/  ISETP.GE.AND P0, PT, R18, RZ, PT ;  /* 0x000000ff1200720c */ /* 0x000fe40003f06270 */
[C---:B------:R-:W-:Y:S02]  /*06c0*/  LOP3.LUT R8, R9.reuse, R8, RZ, 0x3c, !PT ;  /* 0x0000000809087212 */ /* 0x040fe400078e3cff */
[----:B------:R-:W-:-:S02]  /*06d0*/  LOP3.LUT R9, R9, R15, RZ, 0x3c, !PT ;  /* 0x0000000f09097212 */ /* 0x000fc400078e3cff */
[----:B------:R-:W-:Y:S02]  /*06e0*/  SHF.R.U32.HI R10, RZ, 0x1e, R10 ;  /* 0x0000001eff0a7819 */ /* 0x000fe4000001160a */
[C---:B------:R-:W-:Y:S02]  /*06f0*/  LOP3.LUT R11, R15.reuse, R18, RZ, 0x3c, !PT ;  /* 0x000000120f0b7212 */ /* 0x040fe400078e3cff */
[----:B------:R-:W0:Y:S01]  /*0700*/  I2F.F64.S64 R8, R8 ;  /* 0x0000000800087312 */ /* 0x000e220000301c00 */
[----:B------:R-:W-:Y:S02]  /*0710*/  LEA.HI R10, R15, R10, RZ, 0x1 ;  /* 0x0000000a0f0a7211 */ /* 0x000fe400078f08ff */
[----:B------:R-:W-:-:S03]  /*0720*/  ISETP.GE.AND P1, PT, R11, RZ, PT ;  /* 0x000000ff0b00720c */ /* 0x000fc60003f26270 */
[----:B------:R-:W-:-:S04]  /*0730*/  IMAD.MOV R11, RZ, RZ, -R10 ;  /* 0x000000ffff0b7224 */ /* 0x000fc800078e0a0a */
[----:B------:R-:W-:Y:S01]  /*0740*/  @!P0 IMAD.MOV.U32 R10, RZ, RZ, R11 ;  /* 0x000000ffff0a8224 */ /* 0x000fe200078e000b */
[----:B0-----:R-:W-:-:S10]  /*0750*/  DMUL R12, R8, UR4 ;  /* 0x00000004080c7c28 */ /* 0x001fd40008000000 */
[----:B------:R-:W0:Y:S02]  /*0760*/  F2F.F32.F64 R12, R12 ;  /* 0x0000000c000c7310 */ /* 0x000e240000301000 */
[----:B0-----:R-:W-:-:S07]  /*0770*/  FSEL R8, -R12, R12, !P1 ;  /* 0x0000000c0c087208 */ /* 0x001fce0004800100 */
.L_x_1:
[----:B------:R-:W-:Y:S05]  /*0780*/  BSYNC.RECONVERGENT B0 ;  /* 0x0000000000007941 */ /* 0x000fea0003800200 */
.L_x_0:
[----:B------:R-:W-:Y:S01]  /*0790*/  FMUL R20, R0, 0.63661974668502807617 ;  /* 0x3f22f98300147820 */ /* 0x000fe20000400000 */
[----:B------:R-:W-:Y:S01]  /*07a0*/  MOV R12, 0x37cbac00 ;  /* 0x37cbac00000c7802 */ /* 0x000fe20000000f00 */
[----:B------:R-:W-:Y:S01]  /*07b0*/  FMUL R9, R8, R8 ;  /* 0x0000000808097220 */ /* 0x000fe20000400000 */
[----:B------:R-:W-:Y:S01]  /*07c0*/  LOP3.LUT R11, R10, 0x1, RZ, 0xc0, !PT ;  /* 0x000000010a0b7812 */ /* 0x000fe200078ec0ff */
[----:B------:R-:W-:Y:S01]  /*07d0*/  IMAD.MOV.U32 R22, RZ, RZ, 0x3d2aaabb ;  /* 0x3d2aaabbff167424 */ /* 0x000fe200078e00ff */
[----:B------:R-:W-:Y:S01]  /*07e0*/  FSETP.GE.AND P1, PT, |R0|, 105615, PT ;  /* 0x47ce47800000780b */ /* 0x000fe20003f26200 */
[----:B------:R-:W0:Y:S01]  /*07f0*/  F2I.NTZ R20, R20 ;  /* 0x0000001400147305 */ /* 0x000e220000203100 */
[----:B------:R-:W-:Y:S01]  /*0800*/  FFMA R13, R9, R12, -0.0013887860113754868507 ;  /* 0xbab607ed090d7423 */ /* 0x000fe2000000000c */
[----:B------:R-:W-:Y:S01]  /*0810*/  ISETP.NE.U32.AND P0, PT, R11, 0x1, PT ;  /* 0x000000010b00780c */ /* 0x000fe20003f05070 */
[----:B------:R-:W-:Y:S01]  /*0820*/  IMAD.MOV.U32 R24, RZ, RZ, 0x3effffff ;  /* 0x3effffffff187424 */ /* 0x000fe200078e00ff */
[----:B------:R-:W-:Y:S02]  /*0830*/  BSSY.RECONVERGENT B0, `(.L_x_5) ;  /* 0x0000073000007945 */ /* 0x000fe40003800200 */
[----:B------:R-:W-:-:S02]  /*0840*/  FSEL R14, R13, -0.00019574658654164522886, !P0 ;  /* 0xb94d41530d0e7808 */ /* 0x000fc40004000000 */
[----:B------:R-:W-:Y:S02]  /*0850*/  FSEL R22, R22, 0.0083327032625675201416, !P0 ;  /* 0x3c0885e416167808 */ /* 0x000fe40004000000 */
[----:B------:R-:W-:Y:S02]  /*0860*/  FSEL R24, -R24, -0.16666662693023681641, !P0 ;  /* 0xbe2aaaa818187808 */ /* 0x000fe40004000100 */
[----:B------:R-:W-:Y:S01]  /*0870*/  FSEL R13, R8, 1, P0 ;  /* 0x3f800000080d7808 */ /* 0x000fe20000000000 */
[C---:B------:R-:W-:Y:S01]  /*0880*/  FFMA R14, R9.reuse, R14, R22 ;  /* 0x0000000e090e7223 */ /* 0x040fe20000000016 */
[----:B------:R-:W-:Y:S02]  /*0890*/  LOP3.LUT P0, RZ, R10, 0x2, RZ, 0xc0, !PT ;  /* 0x000000020aff7812 */ /* 0x000fe4000780c0ff */
[----:B0-----:R-:W-:Y:S01]  /*08a0*/  I2FP.F32.S32 R11, R20 ;  /* 0x00000014000b7245 */ /* 0x001fe20000201400 */
[C---:B------:R-:W-:Y:S01]  /*08b0*/  FFMA R14, R9.reuse, R14, R24 ;  /* 0x0000000e090e7223 */ /* 0x040fe20000000018 */
[----:B------:R-:W-:Y:S01]  /*08c0*/  FFMA R8, R9, R13, RZ ;  /* 0x0000000d09087223 */ /* 0x000fe200000000ff */
[----:B------:R-:W-:-:S02]  /*08d0*/  IMAD.MOV.U32 R9, RZ, RZ, R20 ;  /* 0x000000ffff097224 */ /* 0x000fc400078e0014 */
[----:B------:R-:W-:Y:S01]  /*08e0*/  FFMA R10, R11, -1.5707962512969970703, R0 ;  /* 0xbfc90fda0b0a7823 */ /* 0x000fe20000000000 */
[----:B------:R-:W-:-:S03]  /*08f0*/  FFMA R13, R8, R14, R13 ;  /* 0x0000000e080d7223 */ /* 0x000fc6000000000d */
[C---:B------:R-:W-:Y:S02]  /*0900*/  FFMA R10, R11.reuse, -7.5497894158615963534e-08, R10 ;  /* 0xb3a221680b0a7823 */ /* 0x040fe4000000000a */
[----:B------:R-:W-:Y:S02]  /*0910*/  @P0 FADD R13, RZ, -R13 ;  /* 0x8000000dff0d0221 */ /* 0x000fe40000000000 */
[----:B------:R-:W-:Y:S01]  /*0920*/  FFMA R8, R11, -5.3903029534742383927e-15, R10 ;  /* 0xa7c234c50b087823 */ /* 0x000fe2000000000a */
[----:B------:R-:W-:-:S03]  /*0930*/  P2R R10, PR, RZ, 0x2 ;  /* 0x00000002ff0a7803 */ /* 0x000fc60000000000 */
[----:B------:R-:W-:Y:S01]  /*0940*/  IMAD.MOV.U32 R10, RZ, RZ, R8 ;  /* 0x000000ffff0a7224 */ /* 0x000fe200078e0008 */
[----:B------:R-:W-:Y:S06]  /*0950*/  @!P1 BRA `(.L_x_6) ;  /* 0x0000000400809947 */ /* 0x000fec0003800000 */
[----:B------:R-:W-:-:S13]  /*0960*/  FSETP.NEU.AND P0, PT, |R0|, +INF , PT ;  /* 0x7f8000000000780b */ /* 0x000fda0003f0d200 */
[----:B------:R-:W-:Y:S01]  /*0970*/  @!P0 FMUL R10, RZ, R0 ;  /* 0x00000000ff0a8220 */ /* 0x000fe20000400000 */
[----:B------:R-:W-:Y:S01]  /*0980*/  @!P0 IMAD.MOV.U32 R20, RZ, RZ, RZ ;  /* 0x000000ffff148224 */ /* 0x000fe200078e00ff */
[----:B------:R-:W-:Y:S06]  /*0990*/  @!P0 BRA `(.L_x_6) ;  /* 0x0000000400708947 */ /* 0x000fec0003800000 */
[----:B------:R-:W-:Y:S01]  /*09a0*/  SHF.L.U32 R10, R0, 0x8, RZ ;  /* 0x00000008000a7819 */ /* 0x000fe200000006ff */
[----:B------:R-:W-:Y:S01]  /*09b0*/  IMAD.MOV.U32 R21, RZ, RZ, RZ ;  /* 0x000000ffff157224 */ /* 0x000fe200078e00ff */
[----:B------:R-:W0:Y:S01]  /*09c0*/  LDCU.64 UR8, c[0x4][URZ] ;  /* 0x01000000ff0877ac */ /* 0x000e220008000a00 */
[----:B------:R-:W-:Y:S01]  /*09d0*/  IMAD.MOV.U32 R22, RZ, RZ, RZ ;  /* 0x000000ffff167224 */ /* 0x000fe200078e00ff */
[----:B------:R-:W-:Y:S01]  /*09e0*/  LOP3.LUT R20, R10, 0x80000000, RZ, 0xfc, !PT ;  /* 0x800000000a147812 */ /* 0x000fe200078efcff */
[----:B------:R-:W-:Y:S01]  /*09f0*/  UMOV UR5, URZ ;  /* 0x000000ff00057c82 */ /* 0x000fe20008000000 */
[----:B------:R-:W-:-:S05]  /*0a00*/  UMOV UR4, URZ ;  /* 0x000000ff00047c82 */ /* 0x000fca0008000000 */
.L_x_7:
[----:B0-----:R-:W-:Y:S02]  /*0a10*/  IMAD.U32 R11, RZ, RZ, UR9 ;  /* 0x00000009ff0b7e24 */ /* 0x001fe4000f8e00ff */
[----:B------:R-:W-:-:S05]  /*0a20*/  IMAD.U32 R10, RZ, RZ, UR8 ;  /* 0x00000008ff0a7e24 */ /* 0x000fca000f8e00ff */
[----:B------:R-:W2:Y:S01]  /*0a30*/  LDG.E.CONSTANT R11, desc[UR6][R10.64] ;  /* 0x000000060a0b7981 */ /* 0x000ea2000c1e9900 */
[C---:B------:R-:W-:Y:S01]  /*0a40*/  ISETP.EQ.AND P4, PT, R22.reuse, RZ, PT ;  /* 0x000000ff1600720c */ /* 0x040fe20003f82270 */
[----:B------:R-:W-:Y:S01]  /*0a50*/  UIADD3 UR4, UPT, UPT, UR4, 0x1, URZ ;  /* 0x0000000104047890 */ /* 0x000fe2000fffe0ff */
[C---:B------:R-:W-:Y:S01]  /*0a60*/  ISETP.EQ.AND P3, PT, R22.reuse, 0x4, PT ;  /* 0x000000041600780c */ /* 0x040fe20003f62270 */
[----:B------:R-:W-:Y:S01]  /*0a70*/  UIADD3 UR8, UP1, UPT, UR8, 0x4, URZ ;  /* 0x0000000408087890 */ /* 0x000fe2000ff3e0ff */
[C---:B------:R-:W-:Y:S01]  /*0a80*/  ISETP.EQ.AND P2, PT, R22.reuse, 0x8, PT ;  /* 0x000000081600780c */ /* 0x040fe20003f42270 */
[----:B------:R-:W-:Y:S01]  /*0a90*/  UISETP.NE.AND UP0, UPT, UR4, 0x6, UPT ;  /* 0x000000060400788c */ /* 0x000fe2000bf05270 */
[----:B------:R-:W-:Y:S01]  /*0aa0*/  ISETP.EQ.AND P1, PT, R22, 0xc, PT ;  /* 0x0000000c1600780c */ /* 0x000fe20003f22270 */
[----:B------:R-:W-:Y:S01]  /*0ab0*/  UIADD3.X UR9, UPT, UPT, URZ, UR9, URZ, UP1, !UPT ;  /* 0x00000009ff097290 */ /* 0x000fe20008ffe4ff */
[----:B--2---:R-:W-:-:S03]  /*0ac0*/  IMAD.WIDE.U32 R14, R11, R20, RZ ;  /* 0x000000140b0e7225 */ /* 0x004fc600078e00ff */
[----:B------:R-:W-:-:S04]  /*0ad0*/  IADD3 R14, P0, PT, R14, R21, RZ ;  /* 0x000000150e0e7210 */ /* 0x000fc80007f1e0ff */
[----:B------:R-:W-:Y:S01]  /*0ae0*/  IADD3.X R21, PT, PT, R15, UR5, RZ, P0, !PT ;  /* 0x000000050f157c10 */ /* 0x000fe200087fe4ff */
[--C-:B------:R-:W-:Y:S01]  /*0af0*/  @P4 IMAD.MOV.U32 R2, RZ, RZ, R14.reuse ;  /* 0x000000ffff024224 */ /* 0x100fe200078e000e */
[C---:B------:R-:W-:Y:S01]  /*0b00*/  ISETP.EQ.AND P0, PT, R22.reuse, 0x10, PT ;  /* 0x000000101600780c */ /* 0x040fe20003f02270 */
[--C-:B------:R-:W-:Y:S01]  /*0b10*/  @P2 IMAD.MOV.U32 R4, RZ, RZ, R14.reuse ;  /* 0x000000ffff042224 */ /* 0x100fe200078e000e */
[C---:B------:R-:W-:Y:S01]  /*0b20*/  ISETP.EQ.AND P4, PT, R22.reuse, 0x14, PT ;  /* 0x000000141600780c */ /* 0x040fe20003f82270 */
[----:B------:R-:W-:Y:S01]  /*0b30*/  @P1 IMAD.MOV.U32 R5, RZ, RZ, R14 ;  /* 0x000000ffff051224 */ /* 0x000fe200078e000e */
[----:B------:R-:W-:Y:S01]  /*0b40*/  @P3 MOV R3, R14 ;  /* 0x0000000e00033202 */ /* 0x000fe20000000f00 */
[----:B------:R-:W-:-:S08]  /*0b50*/  VIADD R22, R22, 0x4 ;  /* 0x0000000416167836 */ /* 0x000fd00000000000 */
[--C-:B------:R-:W-:Y:S02]  /*0b60*/  @P0 IMAD.MOV.U32 R6, RZ, RZ, R14.reuse ;  /* 0x000000ffff060224 */ /* 0x100fe400078e000e */
[----:B------:R-:W-:Y:S01]  /*0b70*/  @P4 IMAD.MOV.U32 R7, RZ, RZ, R14 ;  /* 0x000000ffff074224 */ /* 0x000fe200078e000e */
[----:B------:R-:W-:Y:S06]  /*0b80*/  BRA.U UP0, `(.L_x_7) ;  /* 0xfffffffd00a07547 */ /* 0x000fec000b83ffff */
[----:B------:R-:W-:Y:S01]  /*0b90*/  SHF.R.U32.HI R10, RZ, 0x17, R0 ;  /* 0x00000017ff0a7819 */ /* 0x000fe20000011600 */
[----:B------:R-:W-:Y:S03]  /*0ba0*/  BSSY.RECONVERGENT B1, `(.L_x_8) ;  /* 0x0000029000017945 */ /* 0x000fe60003800200 */
[C---:B------:R-:W-:Y:S02]  /*0bb0*/  LOP3.LUT R11, R10.reuse, 0xe0, RZ, 0xc0, !PT ;  /* 0x000000e00a0b7812 */ /* 0x040fe400078ec0ff */
[----:B------:R-:W-:Y:S02]  /*0bc0*/  LOP3.LUT P6, RZ, R10, 0x1f, RZ, 0xc0, !PT ;  /* 0x0000001f0aff7812 */ /* 0x000fe400078cc0ff */
[----:B------:R-:W-:-:S04]  /*0bd0*/  IADD3 R11, PT, PT, R11, -0x80, RZ ;  /* 0xffffff800b0b7810 */ /* 0x000fc80007ffe0ff */
[----:B------:R-:W-:-:S05]  /*0be0*/  SHF.R.U32.HI R11, RZ, 0x5, R11 ;  /* 0x00000005ff0b7819 */ /* 0x000fca000001160b */
[----:B------:R-:W-:-:S05]  /*0bf0*/  IMAD.U32 R22, R11, -0x4, RZ ;  /* 0xfffffffc0b167824 */ /* 0x000fca00078e00ff */
[C---:B------:R-:W-:Y:S02]  /*0c00*/  ISETP.EQ.AND P2, PT, R22.reuse, -0x18, PT ;  /* 0xffffffe81600780c */ /* 0x040fe40003f42270 */
[C---:B------:R-:W-:Y:S02]  /*0c10*/  ISETP.EQ.AND P3, PT, R22.reuse, -0x14, PT ;  /* 0xffffffec1600780c */ /* 0x040fe40003f62270 */
[C---:B------:R-:W-:Y:S02]  /*0c20*/  ISETP.EQ.AND P0, PT, R22.reuse, -0x10, PT ;  /* 0xfffffff01600780c */ /* 0x040fe40003f02270 */
[C---:B------:R-:W-:Y:S02]  /*0c30*/  ISETP.EQ.AND P1, PT, R22.reuse, -0xc, PT ;  /* 0xfffffff41600780c */ /* 0x040fe40003f22270 */
[C---:B------:R-:W-:Y:S02]  /*0c40*/  ISETP.EQ.AND P4, PT, R22.reuse, RZ, PT ;  /* 0x000000ff1600720c */ /* 0x040fe40003f82270 */
[----:B------:R-:W-:-:S03]  /*0c50*/  ISETP.EQ.AND P5, PT, R22, 0x4, PT ;  /* 0x000000041600780c */ /* 0x000fc60003fa2270 */
[--C-:B------:R-:W-:Y:S01]  /*0c60*/  @P2 IMAD.MOV.U32 R20, RZ, RZ, R2.reuse ;  /* 0x000000ffff142224 */ /* 0x100fe200078e0002 */
[C---:B------:R-:W-:Y:S01]  /*0c70*/  ISETP.EQ.AND P2, PT, R22.reuse, -0x8, PT ;  /* 0xfffffff81600780c */ /* 0x040fe20003f42270 */
[----:B------:R-:W-:Y:S02]  /*0c80*/  @P3 IMAD.MOV.U32 R11, RZ, RZ, R2 ;  /* 0x000000ffff0b3224 */ /* 0x000fe400078e0002 */
[--C-:B------:R-:W-:Y:S01]  /*0c90*/  @P3 IMAD.MOV.U32 R20, RZ, RZ, R3.reuse ;  /* 0x000000ffff143224 */ /* 0x100fe200078e0003 */
[----:B------:R-:W-:Y:S01]  /*0ca0*/  ISETP.EQ.AND P3, PT, R22, -0x4, PT ;  /* 0xfffffffc1600780c */ /* 0x000fe20003f62270 */
[----:B------:R-:W-:Y:S01]  /*0cb0*/  @P0 IMAD.MOV.U32 R11, RZ, RZ, R3 ;  /* 0x000000ffff0b0224 */ /* 0x000fe200078e0003 */
[----:B------:R-:W-:Y:S01]  /*0cc0*/  @P0 MOV R20, R4 ;  /* 0x0000000400140202 */ /* 0x000fe20000000f00 */
[----:B------:R-:W-:Y:S02]  /*0cd0*/  @P1 IMAD.MOV.U32 R11, RZ, RZ, R4 ;  /* 0x000000ffff0b1224 */ /* 0x000fe400078e0004 */
[----:B------:R-:W-:-:S04]  /*0ce0*/  @P1 IMAD.MOV.U32 R20, RZ, RZ, R5 ;  /* 0x000000ffff141224 */ /* 0x000fc800078e0005 */
[----:B------:R-:W-:Y:S02]  /*0cf0*/  @P2 IMAD.MOV.U32 R11, RZ, RZ, R5 ;  /* 0x000000ffff0b2224 */ /* 0x000fe400078e0005 */
[--C-:B------:R-:W-:Y:S02]  /*0d00*/  @P2 IMAD.MOV.U32 R20, RZ, RZ, R6.reuse ;  /* 0x000000ffff142224 */ /* 0x100fe400078e0006 */
[----:B------:R-:W-:Y:S01]  /*0d10*/  @P3 IMAD.MOV.U32 R11, RZ, RZ, R6 ;  /* 0x000000ffff0b3224 */ /* 0x000fe200078e0006 */
[----:B------:R-:W-:Y:S01]  /*0d20*/  @P3 MOV R20, R7 ;  /* 0x0000000700143202 */ /* 0x000fe20000000f00 */
[----:B------:R-:W-:Y:S02]  /*0d30*/  @P4 IMAD.MOV.U32 R11, RZ, RZ, R7 ;  /* 0x000000ffff0b4224 */ /* 0x000fe400078e0007 */
[--C-:B------:R-:W-:Y:S02]  /*0d40*/  @P5 IMAD.MOV.U32 R11, RZ, RZ, R21.reuse ;  /* 0x000000ffff0b5224 */ /* 0x100fe400078e0015 */
[----:B------:R-:W-:-:S02]  /*0d50*/  @P4 IMAD.MOV.U32 R20, RZ, RZ, R21 ;  /* 0x000000ffff144224 */ /* 0x000fc400078e0015 */
[----:B------:R-:W-:Y:S01]  /*0d60*/  IMAD.MOV.U32 R14, RZ, RZ, R11 ;  /* 0x000000ffff0e7224 */ /* 0x000fe200078e000b */
[----:B------:R-:W-:Y:S06]  /*0d70*/  @!P6 BRA `(.L_x_9) ;  /* 0x00000000002ce947 */ /* 0x000fec0003800000 */
[----:B------:R-:W-:Y:S01]  /*0d80*/  @P0 IMAD.MOV.U32 R15, RZ, RZ, R2 ;  /* 0x000000ffff0f0224 */ /* 0x000fe200078e0002 */
[----:B------:R-:W-:Y:S02]  /*0d90*/  ISETP.EQ.AND P0, PT, R22, 0x8, PT ;  /* 0x000000081600780c */ /* 0x000fe40003f02270 */
[----:B------:R-:W-:Y:S01]  /*0da0*/  @P1 MOV R15, R3 ;  /* 0x00000003000f1202 */ /* 0x000fe20000000f00 */
[----:B------:R-:W-:Y:S01]  /*0db0*/  @P2 IMAD.MOV.U32 R15, RZ, RZ, R4 ;  /* 0x000000ffff0f2224 */ /* 0x000fe200078e0004 */
[----:B------:R-:W-:Y:S01]  /*0dc0*/  LOP3.LUT R11, R10, 0x1f, RZ, 0xc0, !PT ;  /* 0x0000001f0a0b7812 */ /* 0x000fe200078ec0ff */
[----:B------:R-:W-:Y:S02]  /*0dd0*/  @P3 IMAD.MOV.U32 R15, RZ, RZ, R5 ;  /* 0x000000ffff0f3224 */ /* 0x000fe400078e0005 */
[----:B------:R-:W-:Y:S01]  /*0de0*/  @P4 IMAD.MOV.U32 R15, RZ, RZ, R6 ;  /* 0x000000ffff0f4224 */ /* 0x000fe200078e0006 */
[----:B------:R-:W-:Y:S01]  /*0df0*/  SHF.L.W.U32.HI R20, R14, R11, R20 ;  /* 0x0000000b0e147219 */ /* 0x000fe20000010e14 */
[----:B------:R-:W-:-:S04]  /*0e00*/  @P5 IMAD.MOV.U32 R15, RZ, RZ, R7 ;  /* 0x000000ffff0f5224 */ /* 0x000fc800078e0007 */
[----:B------:R-:W-:-:S05]  /*0e10*/  @P0 IMAD.MOV.U32 R15, RZ, RZ, R21 ;  /* 0x000000ffff0f0224 */ /* 0x000fca00078e0015 */
[----:B------:R-:W-:-:S07]  /*0e20*/  SHF.L.W.U32.HI R14, R15, R11, R14 ;  /* 0x0000000b0f0e7219 */ /* 0x000fce0000010e0e */
.L_x_9:
[----:B------:R-:W-:Y:S05]  /*0e30*/  BSYNC.RECONVERGENT B1 ;  /* 0x0000000000017941 */ /* 0x000fea0003800200 */
.L_x_8:
[C---:B------:R-:W-:Y:S01]  /*0e40*/  SHF.L.W.U32.HI R21, R14.reuse, 0x2, R20 ;  /* 0x000000020e157819 */ /* 0x040fe20000010e14 */
[----:B------:R-:W-:Y:S01]  /*0e50*/  UMOV UR4, 0x54442d19 ;  /* 0x54442d1900047882 */ /* 0x000fe20000000000 */
[----:B------:R-:W-:Y:S01]  /*0e60*/  SHF.L.U32 R10, R14, 0x2, RZ ;  /* 0x000000020e0a7819 */ /* 0x000fe200000006ff */
        /* <DEDUP_REMOVED lines=15> */
.L_x_6:
[----:B------:R-:W-:Y:S05]  /*0f60*/  BSYNC.RECONVERGENT B0 ;  /* 0x0000000000007941 */ /* 0x000fea0003800200 */
.L_x_5:
[----:B------:R-:W-:Y:S01]  /*0f70*/  LOP3.LUT R14, R20, 0x1, RZ, 0xc0, !PT ;  /* 0x00000001140e7812 */ /* 0x000fe200078ec0ff */
[----:B------:R-:W-:Y:S01]  /*0f80*/  FMUL R11, R10, R10 ;  /* 0x0000000a0a0b7220 */ /* 0x000fe20000400000 */
[----:B------:R-:W-:Y:S01]  /*0f90*/  IMAD.MOV.U32 R21, RZ, RZ, 0x3effffff ;  /* 0x3effffffff157424 */ /* 0x000fe200078e00ff */
[----:B------:R-:W-:Y:S01]  /*0fa0*/  FSETP.GE.AND P2, PT, |R0|, 105615, PT ;  /* 0x47ce47800000780b */ /* 0x000fe20003f46200 */
[----:B------:R-:W-:Y:S01]  /*0fb0*/  BSSY.RECONVERGENT B0, `(.L_x_10) ;  /* 0x0000070000007945 */ /* 0x000fe20003800200 */
[----:B------:R-:W-:Y:S01]  /*0fc0*/  ISETP.NE.U32.AND P0, PT, R14, 0x1, PT ;  /* 0x000000010e00780c */ /* 0x000fe20003f05070 */
[----:B------:R-:W-:Y:S01]  /*0fd0*/  FFMA R12, R11, R12, -0.0013887860113754868507 ;  /* 0xbab607ed0b0c7423 */ /* 0x000fe2000000000c */
[----:B------:R-:W-:Y:S01]  /*0fe0*/  IMAD.MOV.U32 R14, RZ, RZ, 0x3d2aaabb ;  /* 0x3d2aaabbff0e7424 */ /* 0x000fe200078e00ff */
[----:B------:R-:W-:Y:S02]  /*0ff0*/  LOP3.LUT P1, RZ, R20, 0x2, RZ, 0xc0, !PT ;  /* 0x0000000214ff7812 */ /* 0x000fe4000782c0ff */
[----:B------:R-:W-:-:S02]  /*1000*/  FSEL R20, R10, 1, P0 ;  /* 0x3f8000000a147808 */ /* 0x000fc40000000000 */
[----:B------:R-:W-:Y:S02]  /*1010*/  FSEL R12, R12, -0.00019574658654164522886, !P0 ;  /* 0xb94d41530c0c7808 */ /* 0x000fe40004000000 */
[----:B------:R-:W-:Y:S01]  /*1020*/  FSEL R14, R14, 0.0083327032625675201416, !P0 ;  /* 0x3c0885e40e0e7808 */ /* 0x000fe20004000000 */
[----:B------:R-:W-:Y:S01]  /*1030*/  FFMA R15, R11, R20, RZ ;  /* 0x000000140b0f7223 */ /* 0x000fe200000000ff */
[----:B------:R-:W-:-:S03]  /*1040*/  FSEL R21, -R21, -0.16666662693023681641, !P0 ;  /* 0xbe2aaaa815157808 */ /* 0x000fc60004000100 */
[----:B------:R-:W-:-:S04]  /*1050*/  FFMA R12, R11, R12, R14 ;  /* 0x0000000c0b0c7223 */ /* 0x000fc8000000000e */
[----:B------:R-:W-:Y:S01]  /*1060*/  FFMA R12, R11, R12, R21 ;  /* 0x0000000c0b0c7223 */ /* 0x000fe20000000015 */
[----:B------:R-:W-:-:S03]  /*1070*/  MOV R21, R8 ;  /* 0x0000000800157202 */ /* 0x000fc60000000f00 */
[----:B------:R-:W-:Y:S01]  /*1080*/  FFMA R20, R15, R12, R20 ;  /* 0x0000000c0f147223 */ /* 0x000fe20000000014 */
[----:B------:R-:W-:-:S03]  /*1090*/  IMAD.MOV.U32 R12, RZ, RZ, R9 ;  /* 0x000000ffff0c7224 */ /* 0x000fc600078e0009 */
[----:B------:R-:W-:Y:S01]  /*10a0*/  @P1 FADD R20, RZ, -R20 ;  /* 0x80000014ff141221 */ /* 0x000fe20000000000 */
[----:B------:R-:W-:Y:S06]  /*10b0*/  @!P2 BRA `(.L_x_11) ;  /* 0x00000004007ca947 */ /* 0x000fec0003800000 */
[----:B------:R-:W-:-:S13]  /*10c0*/  FSETP.NEU.AND P0, PT, |R0|, +INF , PT ;  /* 0x7f8000000000780b */ /* 0x000fda0003f0d200 */
[----:B------:R-:W-:Y:S01]  /*10d0*/  @!P0 FMUL R21, RZ, R0 ;  /* 0x00000000ff158220 */ /* 0x000fe20000400000 */
[----:B------:R-:W-:Y:S01]  /*10e0*/  @!P0 IMAD.MOV.U32 R12, RZ, RZ, RZ ;  /* 0x000000ffff0c8224 */ /* 0x000fe200078e00ff */
[----:B------:R-:W-:Y:S06]  /*10f0*/  @!P0 BRA `(.L_x_11) ;  /* 0x00000004006c8947 */ /* 0x000fec0003800000 */
[----:B------:R-:W-:Y:S01]  /*1100*/  IMAD.SHL.U32 R10, R0, 0x100, RZ ;  /* 0x00000100000a7824 */ /* 0x000fe200078e00ff */
[----:B------:R-:W0:Y:S01]  /*1110*/  LDCU.64 UR8, c[0x4][URZ] ;  /* 0x01000000ff0877ac */ /* 0x000e220008000a00 */
[----:B------:R-:W-:Y:S02]  /*1120*/  IMAD.MOV.U32 R21, RZ, RZ, RZ ;  /* 0x000000ffff157224 */ /* 0x000fe400078e00ff */
[----:B------:R-:W-:Y:S01]  /*1130*/  IMAD.MOV.U32 R22, RZ, RZ, RZ ;  /* 0x000000ffff167224 */ /* 0x000fe200078e00ff */
[----:B------:R-:W-:Y:S01]  /*1140*/  LOP3.LUT R23, R10, 0x80000000, RZ, 0xfc, !PT ;  /* 0x800000000a177812 */ /* 0x000fe200078efcff */
[----:B------:R-:W-:Y:S01]  /*1150*/  UMOV UR5, URZ ;  /* 0x000000ff00057c82 */ /* 0x000fe20008000000 */
[----:B------:R-:W-:-:S05]  /*1160*/  UMOV UR4, URZ ;  /* 0x000000ff00047c82 */ /* 0x000fca0008000000 */
.L_x_12:
[----:B0-----:R-:W-:Y:S01]  /*1170*/  IMAD.U32 R10, RZ, RZ, UR8 ;  /* 0x00000008ff0a7e24 */ /* 0x001fe2000f8e00ff */
[----:B------:R-:W-:-:S05]  /*1180*/  MOV R11, UR9 ;  /* 0x00000009000b7c02 */ /* 0x000fca0008000f00 */
        /* <DEDUP_REMOVED lines=16> */
[--C-:B------:R-:W-:Y:S02]  /*1290*/  @P2 IMAD.MOV.U32 R4, RZ, RZ, R12.reuse ;  /* 0x000000ffff042224 */ /* 0x100fe400078e000c */
[----:B------:R-:W-:Y:S02]  /*12a0*/  @P1 IMAD.MOV.U32 R5, RZ, RZ, R12 ;  /* 0x000000ffff051224 */ /* 0x000fe400078e000c */
[----:B------:R-:W-:-:S06]  /*12b0*/  VIADD R22, R22, 0x4 ;  /* 0x0000000416167836 */ /* 0x000fcc0000000000 */
[----:B------:R-:W-:Y:S02]  /*12c0*/  @P0 IMAD.MOV.U32 R6, RZ, RZ, R12 ;  /* 0x000000ffff060224 */ /* 0x000fe400078e000c */
[----:B------:R-:W-:Y:S01]  /*12d0*/  @P4 MOV R7, R12 ;  /* 0x0000000c00074202 */ /* 0x000fe20000000f00 */
        /* <DEDUP_REMOVED lines=16> */
[----:B------:R-:W-:Y:S01]  /*13e0*/  @P3 IMAD.MOV.U32 R10, RZ, RZ, R2 ;  /* 0x000000ffff0a3224 */ /* 0x000fe200078e0002 */
[----:B------:R-:W-:Y:S01]  /*13f0*/  @P3 MOV R12, R3 ;  /* 0x00000003000c3202 */ /* 0x000fe20000000f00 */
[----:B------:R-:W-:Y:S01]  /*1400*/  @P0 IMAD.MOV.U32 R10, RZ, RZ, R3 ;  /* 0x000000ffff0a0224 */ /* 0x000fe200078e0003 */
[----:B------:R-:W-:Y:S01]  /*1410*/  ISETP.EQ.AND P3, PT, R15, -0x4, PT ;  /* 0xfffffffc0f00780c */ /* 0x000fe20003f62270 */
[--C-:B------:R-:W-:Y:S02]  /*1420*/  @P0 IMAD.MOV.U32 R12, RZ, RZ, R4.reuse ;  /* 0x000000ffff0c0224 */ /* 0x100fe400078e0004 */
[----:B------:R-:W-:Y:S02]  /*1430*/  @P1 IMAD.MOV.U32 R10, RZ, RZ, R4 ;  /* 0x000000ffff0a1224 */ /* 0x000fe400078e0004 */
[----:B------:R-:W-:-:S04]  /*1440*/  @P1 IMAD.MOV.U32 R12, RZ, RZ, R5 ;  /* 0x000000ffff0c1224 */ /* 0x000fc800078e0005 */
[----:B------:R-:W-:Y:S01]  /*1450*/  @P2 IMAD.MOV.U32 R10, RZ, RZ, R5 ;  /* 0x000000ffff0a2224 */ /* 0x000fe200078e0005 */
[----:B------:R-:W-:-:S03]  /*1460*/  @P2 MOV R12, R6 ;  /* 0x00000006000c2202 */ /* 0x000fc60000000f00 */
[----:B------:R-:W-:Y:S02]  /*1470*/  @P3 IMAD.MOV.U32 R10, RZ, RZ, R6 ;  /* 0x000000ffff0a3224 */ /* 0x000fe400078e0006 */
[--C-:B------:R-:W-:Y:S02]  /*1480*/  @P3 IMAD.MOV.U32 R12, RZ, RZ, R7.reuse ;  /* 0x000000ffff0c3224 */ /* 0x100fe400078e0007 */
[----:B------:R-:W-:Y:S02]  /*1490*/  @P4 IMAD.MOV.U32 R10, RZ, RZ, R7 ;  /* 0x000000ffff0a4224 */ /* 0x000fe400078e0007 */
[--C-:B------:R-:W-:Y:S02]  /*14a0*/  @P4 IMAD.MOV.U32 R12, RZ, RZ, R21.reuse ;  /* 0x000000ffff0c4224 */ /* 0x100fe400078e0015 */
[----:B------:R-:W-:Y:S01]  /*14b0*/  @P5 IMAD.MOV.U32 R10, RZ, RZ, R21 ;  /* 0x000000ffff0a5224 */ /* 0x000fe200078e0015 */
[----:B------:R-:W-:Y:S06]  /*14c0*/  @!P6 BRA `(.L_x_14) ;  /* 0x00000000002ce947 */ /* 0x000fec0003800000 */
[----:B------:R-:W-:Y:S01]  /*14d0*/  @P0 MOV R11, R2 ;  /* 0x00000002000b0202 */ /* 0x000fe20000000f00 */
[----:B------:R-:W-:Y:S01]  /*14e0*/  @P1 IMAD.MOV.U32 R11, RZ, RZ, R3 ;  /* 0x000000ffff0b1224 */ /* 0x000fe200078e0003 */
[----:B------:R-:W-:Y:S01]  /*14f0*/  ISETP.EQ.AND P0, PT, R15, 0x8, PT ;  /* 0x000000080f00780c */ /* 0x000fe20003f02270 */
[----:B------:R-:W-:Y:S01]  /*1500*/  @P2 IMAD.MOV.U32 R11, RZ, RZ, R4 ;  /* 0x000000ffff0b2224 */ /* 0x000fe200078e0004 */
[----:B------:R-:W-:Y:S01]  /*1510*/  LOP3.LUT R15, R14, 0x1f, RZ, 0xc0, !PT ;  /* 0x0000001f0e0f7812 */ /* 0x000fe200078ec0ff */
[----:B------:R-:W-:Y:S02]  /*1520*/  @P3 IMAD.MOV.U32 R11, RZ, RZ, R5 ;  /* 0x000000ffff0b3224 */ /* 0x000fe400078e0005 */
[----:B------:R-:W-:Y:S01]  /*1530*/  @P4 IMAD.MOV.U32 R11, RZ, RZ, R6 ;  /* 0x000000ffff0b4224 */ /* 0x000fe200078e0006 */
[----:B------:R-:W-:Y:S01]  /*1540*/  SHF.L.W.U32.HI R12, R10, R15, R12 ;  /* 0x0000000f0a0c7219 */ /* 0x000fe20000010e0c */
[----:B------:R-:W-:-:S06]  /*1550*/  @P5 IMAD.MOV.U32 R11, RZ, RZ, R7 ;  /* 0x000000ffff0b5224 */ /* 0x000fcc00078e0007 */
[----:B------:R-:W-:-:S04]  /*1560*/  @P0 MOV R11, R21 ;  /* 0x00000015000b0202 */ /* 0x000fc80000000f00 */
[----:B------:R-:W-:-:S07]  /*1570*/  SHF.L.W.U32.HI R10, R11, R15, R10 ;  /* 0x0000000f0b0a7219 */ /* 0x000fce0000010e0a */
.L_x_14:
[----:B------:R-:W-:Y:S05]  /*1580*/  BSYNC.RECONVERGENT B1 ;  /* 0x0000000000017941 */ /* 0x000fea0003800200 */
.L_x_13:
        /* <DEDUP_REMOVED lines=18> */
.L_x_11:
[----:B------:R-:W-:Y:S05]  /*16b0*/  BSYNC.RECONVERGENT B0 ;  /* 0x0000000000007941 */ /* 0x000fea0003800200 */
.L_x_10:
[C---:B------:R-:W-:Y:S01]  /*16c0*/  LOP3.LUT R11, R12.reuse, 0x1, RZ, 0xc0, !PT ;  /* 0x000000010c0b7812 */ /* 0x040fe200078ec0ff */
[----:B------:R-:W-:Y:S02]  /*16d0*/  IMAD.MOV.U32 R10, RZ, RZ, 0x37cbac00 ;  /* 0x37cbac00ff0a7424 */ /* 0x000fe400078e00ff */
[----:B------:R-:W-:Y:S01]  /*16e0*/  FMUL R22, R21, R21 ;  /* 0x0000001515167220 */ /* 0x000fe20000400000 */
[----:B------:R-:W-:Y:S01]  /*16f0*/  IADD3 R24, PT, PT, R12, 0x1, RZ ;  /* 0x000000010c187810 */ /* 0x000fe20007ffe0ff */
[----:B------:R-:W0:Y:S01]  /*1700*/  LDC.64 R14, c[0x0][0x380] ;  /* 0x0000e000ff0e7b82 */ /* 0x000e220000000a00 */
[----:B------:R-:W-:Y:S01]  /*1710*/  ISETP.NE.U32.AND P0, PT, R11, 0x1, PT ;  /* 0x000000010b00780c */ /* 0x000fe20003f05070 */
[----:B------:R-:W-:Y:S01]  /*1720*/  FFMA R23, R22, R10, -0.0013887860113754868507 ;  /* 0xbab607ed16177423 */ /* 0x000fe2000000000a */
[----:B------:R-:W-:Y:S01]  /*1730*/  IMAD.MOV.U32 R11, RZ, RZ, 0x3c0885e4 ;  /* 0x3c0885e4ff0b7424 */ /* 0x000fe200078e00ff */
[----:B------:R-:W-:Y:S01]  /*1740*/  LOP3.LUT P1, RZ, R24, 0x2, RZ, 0xc0, !PT ;  /* 0x0000000218ff7812 */ /* 0x000fe2000782c0ff */
[----:B------:R-:W-:Y:S01]  /*1750*/  IMAD.MOV.U32 R12, RZ, RZ, 0x3e2aaaa8 ;  /* 0x3e2aaaa8ff0c7424 */ /* 0x000fe200078e00ff */
[----:B------:R-:W-:Y:S01]  /*1760*/  FSEL R21, R21, 1, !P0 ;  /* 0x3f80000015157808 */ /* 0x000fe20004000000 */
[----:B------:R-:W-:Y:S01]  /*1770*/  FADD R20, R20, R20 ;  /* 0x0000001414147221 */ /* 0x000fe20000000000 */
[----:B------:R-:W-:Y:S01]  /*1780*/  FSEL R23, R23, -0.00019574658654164522886, P0 ;  /* 0xb94d415317177808 */ /* 0x000fe20000000000 */
[----:B------:R-:W-:Y:S01]  /*1790*/  IMAD R19, R19, 0x9, RZ ;  /* 0x0000000913137824 */ /* 0x000fe200078e02ff */
[----:B------:R-:W-:Y:S01]  /*17a0*/  FSEL R25, R11, 0.041666727513074874878, !P0 ;  /* 0x3d2aaabb0b197808 */ /* 0x000fe20004000000 */
[----:B------:R-:W-:Y:S01]  /*17b0*/  BSSY.RECONVERGENT B0, `(.L_x_15) ;  /* 0x000006b000007945 */ /* 0x000fe20003800200 */
[----:B------:R-:W-:-:S02]  /*17c0*/  FSEL R24, -R12, -0.4999999701976776123, !P0 ;  /* 0xbeffffff0c187808 */ /* 0x000fc40004000100 */
[----:B------:R-:W-:Y:S01]  /*17d0*/  FSETP.GE.AND P2, PT, |R18|, 105615, PT ;  /* 0x47ce47801200780b */ /* 0x000fe20003f46200 */
[----:B------:R-:W-:-:S04]  /*17e0*/  FFMA R23, R22, R23, R25 ;  /* 0x0000001716177223 */ /* 0x000fc80000000019 */
[C---:B------:R-:W-:Y:S01]  /*17f0*/  FFMA R23, R22.reuse, R23, R24 ;  /* 0x0000001716177223 */ /* 0x040fe20000000018 */
[----:B------:R-:W-:-:S04]  /*1800*/  FFMA R22, R22, R21, RZ ;  /* 0x0000001516167223 */ /* 0x000fc800000000ff */
[----:B------:R-:W-:Y:S01]  /*1810*/  FFMA R22, R22, R23, R21 ;  /* 0x0000001716167223 */ /* 0x000fe20000000015 */
[----:B0-----:R-:W-:-:S04]  /*1820*/  IMAD.WIDE R14, R19, 0x4, R14 ;  /* 0x00000004130e7825 */ /* 0x001fc800078e020e */
[----:B------:R-:W-:-:S04]  /*1830*/  @P1 FADD R22, RZ, -R22 ;  /* 0x80000016ff161221 */ /* 0x000fc80000000000 */
[----:B------:R-:W-:-:S05]  /*1840*/  FFMA R13, R22, -R20, R13 ;  /* 0x80000014160d7223 */ /* 0x000fca000000000d */
[----:B------:R0:W-:Y:S01]  /*1850*/  STG.E desc[UR6][R14.64], R13 ;  /* 0x0000000d0e007986 */ /* 0x0001e2000c101906 */
[----:B------:R-:W-:Y:S05]  /*1860*/  @!P2 BRA `(.L_x_16) ;  /* 0x00000004007ca947 */ /* 0x000fea0003800000 */
[----:B------:R-:W-:-:S13]  /*1870*/  FSETP.NEU.AND P0, PT, |R18|, +INF , PT ;  /* 0x7f8000001200780b */ /* 0x000fda0003f0d200 */
[----:B------:R-:W-:Y:S01]  /*1880*/  @!P0 FMUL R17, RZ, R18 ;  /* 0x00000012ff118220 */ /* 0x000fe20000400000 */
[----:B------:R-:W-:Y:S01]  /*1890*/  @!P0 IMAD.MOV.U32 R16, RZ, RZ, RZ ;  /* 0x000000ffff108224 */ /* 0x000fe200078e00ff */
[----:B------:R-:W-:Y:S06]  /*18a0*/  @!P0 BRA `(.L_x_16) ;  /* 0x00000004006c8947 */ /* 0x000fec0003800000 */
[----:B0-----:R-:W-:Y:S01]  /*18b0*/  IMAD.SHL.U32 R13, R18, 0x100, RZ ;  /* 0x00000100120d7824 */ /* 0x001fe200078e00ff */
[----:B------:R-:W0:Y:S01]  /*18c0*/  LDCU.64 UR8, c[0x4][URZ] ;  /* 0x01000000ff0877ac */ /* 0x000e220008000a00 */
[----:B------:R-:W-:Y:S02]  /*18d0*/  IMAD.MOV.U32 R19, RZ, RZ, RZ ;  /* 0x000000ffff137224 */ /* 0x000fe400078e00ff */
[----:B------:R-:W-:Y:S01]  /*18e0*/  IMAD.MOV.U32 R22, RZ, RZ, RZ ;  /* 0x000000ffff167224 */ /* 0x000fe200078e00ff */
[----:B------:R-:W-:Y:S01]  /*18f0*/  LOP3.LUT R23, R13, 0x80000000, RZ, 0xfc, !PT ;  /* 0x800000000d177812 */ /* 0x000fe200078efcff */
[----:B------:R-:W-:Y:S01]  /*1900*/  UMOV UR5, URZ ;  /* 0x000000ff00057c82 */ /* 0x000fe20008000000 */
[----:B------:R-:W-:-:S05]  /*1910*/  UMOV UR4, URZ ;  /* 0x000000ff00047c82 */ /* 0x000fca0008000000 */
.L_x_17:
[----:B0-----:R-:W-:Y:S01]  /*1920*/  MOV R16, UR8 ;  /* 0x0000000800107c02 */ /* 0x001fe20008000f00 */
        /* <DEDUP_REMOVED lines=36> */
[----:B------:R-:W-:Y:S01]  /*1b70*/  @P3 IMAD.MOV.U32 R13, RZ, RZ, R2 ;  /* 0x000000ffff0d3224 */ /* 0x000fe200078e0002 */
[C---:B------:R-:W-:Y:S01]  /*1b80*/  ISETP.EQ.AND P3, PT, R21.reuse, -0x4, PT ;  /* 0xfffffffc1500780c */ /* 0x040fe20003f62270 */
[--C-:B------:R-:W-:Y:S01]  /*1b90*/  @P4 IMAD.MOV.U32 R13, RZ, RZ, R3.reuse ;  /* 0x000000ffff0d4224 */ /* 0x100fe200078e0003 */
[----:B------:R-:W-:Y:S01]  /*1ba0*/  @P4 MOV R16, R2 ;  /* 0x0000000200104202 */ /* 0x000fe20000000f00 */
[----:B------:R-:W-:Y:S01]  /*1bb0*/  @P0 IMAD.MOV.U32 R16, RZ, RZ, R3 ;  /* 0x000000ffff100224 */ /* 0x000fe200078e0003 */
[----:B------:R-:W-:Y:S01]  /*1bc0*/  ISETP.EQ.AND P4, PT, R21, RZ, PT ;  /* 0x000000ff1500720c */ /* 0x000fe20003f82270 */
[--C-:B------:R-:W-:Y:S02]  /*1bd0*/  @P0 IMAD.MOV.U32 R13, RZ, RZ, R4.reuse ;  /* 0x000000ffff0d0224 */ /* 0x100fe400078e0004 */
[----:B------:R-:W-:Y:S01]  /*1be0*/  @P1 IMAD.MOV.U32 R16, RZ, RZ, R4 ;  /* 0x000000ffff101224 */ /* 0x000fe200078e0004 */
[----:B------:R-:W-:Y:S01]  /*1bf0*/  @P2 MOV R16, R5 ;  /* 0x0000000500102202 */ /* 0x000fe20000000f00 */
[----:B------:R-:W-:-:S02]  /*1c00*/  @P1 IMAD.MOV.U32 R13, RZ, RZ, R5 ;  /* 0x000000ffff0d1224 */ /* 0x000fc400078e0005 */
[--C-:B------:R-:W-:Y:S02]  /*1c10*/  @P2 IMAD.MOV.U32 R13, RZ, RZ, R6.reuse ;  /* 0x000000ffff0d2224 */ /* 0x100fe400078e0006 */
[----:B------:R-:W-:Y:S02]  /*1c20*/  @P3 IMAD.MOV.U32 R16, RZ, RZ, R6 ;  /* 0x000000ffff103224 */ /* 0x000fe400078e0006 */
[--C-:B------:R-:W-:Y:S02]  /*1c30*/  @P3 IMAD.MOV.U32 R13, RZ, RZ, R7.reuse ;  /* 0x000000ffff0d3224 */ /* 0x100fe400078e0007 */
[----:B------:R-:W-:Y:S01]  /*1c40*/  @P4 IMAD.MOV.U32 R16, RZ, RZ, R7 ;  /* 0x000000ffff104224 */ /* 0x000fe200078e0007 */
[----:B------:R-:W-:Y:S01]  /*1c50*/  @P5 MOV R16, R19 ;  /* 0x0000001300105202 */ /* 0x000fe20000000f00 */
        /* <DEDUP_REMOVED lines=8> */
[----:B------:R-:W-:Y:S01]  /*1ce0*/  SHF.L.W.U32.HI R13, R16, R20, R13 ;  /* 0x00000014100d7219 */ /* 0x000fe20000010e0d */
[----:B------:R-:W-:Y:S01]  /*1cf0*/  @P4 IMAD.MOV.U32 R17, RZ, RZ, R6 ;  /* 0x000000ffff114224 */ /* 0x000fe200078e0006 */
[----:B------:R-:W-:-:S05]  /*1d00*/  @P5 MOV R17, R7 ;  /* 0x0000000700115202 */ /* 0x000fca0000000f00 */
[----:B------:R-:W-:-:S05]  /*1d10*/  @P0 IMAD.MOV.U32 R17, RZ, RZ, R19 ;  /* 0x000000ffff110224 */ /* 0x000fca00078e0013 */
[----:B------:R-:W-:-:S07]  /*1d20*/  SHF.L.W.U32.HI R16, R17, R20, R16 ;  /* 0x0000001411107219 */ /* 0x000fce0000010e10 */
.L_x_19:
[----:B------:R-:W-:Y:S05]  /*1d30*/  BSYNC.RECONVERGENT B1 ;  /* 0x0000000000017941 */ /* 0x000fea0003800200 */
.L_x_18:
        /* <DEDUP_REMOVED lines=18> */
.L_x_16:
[----:B------:R-:W-:Y:S05]  /*1e60*/  BSYNC.RECONVERGENT B0 ;  /* 0x0000000000007941 */ /* 0x000fea0003800200 */
.L_x_15:
[----:B0-----:R-:W-:Y:S01]  /*1e70*/  FMUL R13, R17, R17 ;  /* 0x00000011110d7220 */ /* 0x001fe20000400000 */
[C---:B------:R-:W-:Y:S01]  /*1e80*/  LOP3.LUT R19, R16.reuse, 0x1, RZ, 0xc0, !PT ;  /* 0x0000000110137812 */ /* 0x040fe200078ec0ff */
[----:B------:R-:W-:Y:S01]  /*1e90*/  VIADD R16, R16, 0x1 ;  /* 0x0000000110107836 */ /* 0x000fe20000000000 */
[----:B------:R-:W-:Y:S01]  /*1ea0*/  FSETP.GE.AND P2, PT, |R0|, 105615, PT ;  /* 0x47ce47800000780b */ /* 0x000fe20003f46200 */
[----:B------:R-:W-:Y:S01]  /*1eb0*/  FFMA R18, R13, R10, -0.0013887860113754868507 ;  /* 0xbab607ed0d127423 */ /* 0x000fe2000000000a */
[----:B------:R-:W-:Y:S01]  /*1ec0*/  ISETP.NE.U32.AND P0, PT, R19, 0x1, PT ;  /* 0x000000011300780c */ /* 0x000fe20003f05070 */
[----:B------:R-:W-:Y:S01]  /*1ed0*/  BSSY.RECONVERGENT B0, `(.L_x_20) ;  /* 0x000006d000007945 */ /* 0x000fe20003800200 */
[----:B------:R-:W-:Y:S02]  /*1ee0*/  LOP3.LUT P1, RZ, R16, 0x2, RZ, 0xc0, !PT ;  /* 0x0000000210ff7812 */ /* 0x000fe4000782c0ff */
[----:B------:R-:W-:Y:S02]  /*1ef0*/  FSEL R18, R18, -0.00019574658654164522886, P0 ;  /* 0xb94d415312127808 */ /* 0x000fe40000000000 */
[----:B------:R-:W-:-:S02]  /*1f00*/  FSEL R20, R11, 0.041666727513074874878, !P0 ;  /* 0x3d2aaabb0b147808 */ /* 0x000fc40004000000 */
[----:B------:R-:W-:Y:S02]  /*1f10*/  FSEL R17, R17, 1, !P0 ;  /* 0x3f80000011117808 */ /* 0x000fe40004000000 */
[----:B------:R-:W-:Y:S01]  /*1f20*/  FSEL R19, -R12, -0.4999999701976776123, !P0 ;  /* 0xbeffffff0c137808 */ /* 0x000fe20004000100 */
[C---:B------:R-:W-:Y:S02]  /*1f30*/  FFMA R18, R13.reuse, R18, R20 ;  /* 0x000000120d127223 */ /* 0x040fe40000000014 */
[C---:B------:R-:W-:Y:S02]  /*1f40*/  FFMA R16, R13.reuse, R17, RZ ;  /* 0x000000110d107223 */ /* 0x040fe400000000ff */
        /* <DEDUP_REMOVED lines=17> */
.L_x_22:
        /* <DEDUP_REMOVED lines=65> */
.L_x_24:
[----:B------:R-:W-:Y:S05]  /*2470*/  BSYNC.RECONVERGENT B1 ;  /* 0x0000000000017941 */ /* 0x000fea0003800200 */
.L_x_23:
        /* <DEDUP_REMOVED lines=18> */
.L_x_21:
[----:B------:R-:W-:Y:S05]  /*25a0*/  BSYNC.RECONVERGENT B0 ;  /* 0x0000000000007941 */ /* 0x000fea0003800200 */
.L_x_20:
[----:B------:R-:W-:Y:S01]  /*25b0*/  FMUL R17, R16, R16 ;  /* 0x0000001010117220 */ /* 0x000fe20000400000 */
        /* <DEDUP_REMOVED lines=9> */
[----:B------:R-:W-:Y:S01]  /*2650*/  FSEL R13, R16, 1, !P0 ;  /* 0x3f800000100d7808 */ /* 0x000fe20004000000 */
[----:B------:R-:W-:Y:S01]  /*2660*/  IMAD.MOV.U32 R16, RZ, RZ, R8 ;  /* 0x000000ffff107224 */ /* 0x000fe200078e0008 */
[----:B------:R-:W-:Y:S01]  /*2670*/  FSEL R19, -R12, -0.4999999701976776123, !P0 ;  /* 0xbeffffff0c137808 */ /* 0x000fe20004000100 */
[C---:B------:R-:W-:Y:S01]  /*2680*/  FFMA R18, R17.reuse, R18, R20 ;  /* 0x0000001211127223 */ /* 0x040fe20000000014 */
[----:B------:R-:W-:Y:S01]  /*2690*/  MOV R23, R9 ;  /* 0x0000000900177202 */ /* 0x000fe20000000f00 */
[C---:B------:R-:W-:Y:S02]  /*26a0*/  FFMA R22, R17.reuse, R13, RZ ;  /* 0x0000000d11167223 */ /* 0x040fe400000000ff */
[----:B------:R-:W-:-:S04]  /*26b0*/  FFMA R18, R17, R18, R19 ;  /* 0x0000001211127223 */ /* 0x000fc80000000013 */
[----:B------:R-:W-:-:S04]  /*26c0*/  FFMA R22, R22, R18, R13 ;  /* 0x0000001216167223 */ /* 0x000fc8000000000d */
[----:B------:R-:W-:Y:S01]  /*26d0*/  @P1 FADD R22, RZ, -R22 ;  /* 0x80000016ff161221 */ /* 0x000fe20000000000 */
        /* <DEDUP_REMOVED lines=12> */
.L_x_27:
        /* <DEDUP_REMOVED lines=17> */
[--C-:B------:R-:W-:Y:S02]  /*28b0*/  @P1 IMAD.MOV.U32 R3, RZ, RZ, R13.reuse ;  /* 0x000000ffff031224 */ /* 0x100fe400078e000d */
[--C-:B------:R-:W-:Y:S02]  /*28c0*/  @P3 IMAD.MOV.U32 R5, RZ, RZ, R13.reuse ;  /* 0x000000ffff053224 */ /* 0x100fe400078e000d */
[--C-:B------:R-:W-:Y:S02]  /*28d0*/  @P4 IMAD.MOV.U32 R6, RZ, RZ, R13.reuse ;  /* 0x000000ffff064224 */ /* 0x100fe400078e000d */
[----:B------:R-:W-:Y:S02]  /*28e0*/  @P5 IMAD.MOV.U32 R7, RZ, RZ, R13 ;  /* 0x000000ffff075224 */ /* 0x000fe400078e000d */
[----:B------:R-:W-:-:S04]  /*28f0*/  VIADD R20, R20, 0x4 ;  /* 0x0000000414147836 */ /* 0x000fc80000000000 */
[----:B------:R-:W-:Y:S01]  /*2900*/  @P2 MOV R4, R13 ;  /* 0x0000000d00042202 */ /* 0x000fe20000000f00 */
        /* <DEDUP_REMOVED lines=14> */
[--C-:B------:R-:W-:Y:S01]  /*29f0*/  @P3 IMAD.MOV.U32 R13, RZ, RZ, R2.reuse ;  /* 0x000000ffff0d3224 */ /* 0x100fe200078e0002 */
[C---:B------:R-:W-:Y:S01]  /*2a00*/  ISETP.EQ.AND P3, PT, R19.reuse, -0x4, PT ;  /* 0xfffffffc1300780c */ /* 0x040fe20003f62270 */
[----:B------:R-:W-:Y:S02]  /*2a10*/  @P4 IMAD.MOV.U32 R16, RZ, RZ, R2 ;  /* 0x000000ffff104224 */ /* 0x000fe400078e0002 */
[----:B------:R-:W-:Y:S01]  /*2a20*/  @P4 IMAD.MOV.U32 R13, RZ, RZ, R3 ;  /* 0x000000ffff0d4224 */ /* 0x000fe200078e0003 */
[----:B------:R-:W-:Y:S01]  /*2a30*/  ISETP.EQ.AND P4, PT, R19, RZ, PT ;  /* 0x000000ff1300720c */ /* 0x000fe20003f82270 */
[--C-:B------:R-:W-:Y:S01]  /*2a40*/  @P0 IMAD.MOV.U32 R13, RZ, RZ, R4.reuse ;  /* 0x000000ffff0d0224 */ /* 0x100fe200078e0004 */
[----:B------:R-:W-:Y:S01]  /*2a50*/  @P0 MOV R16, R3 ;  /* 0x0000000300100202 */ /* 0x000fe20000000f00 */
[----:B------:R-:W-:Y:S02]  /*2a60*/  @P1 IMAD.MOV.U32 R16, RZ, RZ, R4 ;  /* 0x000000ffff101224 */ /* 0x000fe400078e0004 */
[--C-:B------:R-:W-:Y:S01]  /*2a70*/  @P1 IMAD.MOV.U32 R13, RZ, RZ, R5.reuse ;  /* 0x000000ffff0d1224 */ /* 0x100fe200078e0005 */
[----:B------:R-:W-:Y:S01]  /*2a80*/  @P2 MOV R13, R6 ;  /* 0x00000006000d2202 */ /* 0x000fe20000000f00 */
[----:B------:R-:W-:-:S02]  /*2a90*/  @P2 IMAD.MOV.U32 R16, RZ, RZ, R5 ;  /* 0x000000ffff102224 */ /* 0x000fc400078e0005 */
        /* <DEDUP_REMOVED lines=17> */
.L_x_29:
[----:B------:R-:W-:Y:S05]  /*2bb0*/  BSYNC.RECONVERGENT B1 ;  /* 0x0000000000017941 */ /* 0x000fea0003800200 */
.L_x_28:
[C---:B------:R-:W-:Y:S01]  /*2bc0*/  SHF.L.W.U32.HI R23, R16.reuse, 0x2, R13 ;  /* 0x0000000210177819 */ /* 0x040fe20000010e0d */
[----:B------:R-:W-:Y:S01]  /*2bd0*/  IMAD.SHL.U32 R16, R16, 0x4, RZ ;  /* 0x0000000410107824 */ /* 0x000fe200078e00ff */
[----:B------:R-:W-:Y:S01]  /*2be0*/  UMOV UR4, 0x54442d19 ;  /* 0x54442d1900047882 */ /* 0x000fe20000000000 */
[----:B------:R-:W-:Y:S01]  /*2bf0*/  UMOV UR5, 0x3bf921fb ;  /* 0x3bf921fb00057882 */ /* 0x000fe20000000000 */
[----:B------:R-:W-:Y:S02]  /*2c00*/  SHF.R.S32.HI R17, RZ, 0x1f, R23 ;  /* 0x0000001fff117819 */ /* 0x000fe40000011417 */
[----:B------:R-:W-:Y:S02]  /*2c10*/  SHF.R.U32.HI R20, RZ, 0x1e, R13 ;  /* 0x0000001eff147819 */ /* 0x000fe4000001160d */
[C---:B------:R-:W-:Y:S02]  /*2c20*/  LOP3.LUT R16, R17.reuse, R16, RZ, 0x3c, !PT ;  /* 0x0000001011107212 */ /* 0x040fe400078e3cff */
[----:B------:R-:W-:-:S02]  /*2c30*/  LOP3.LUT R17, R17, R23, RZ, 0x3c, !PT ;  /* 0x0000001711117212 */ /* 0x000fc400078e3cff */
[----:B------:R-:W-:Y:S02]  /*2c40*/  ISETP.GE.AND P1, PT, R0, RZ, PT ;  /* 0x000000ff0000720c */ /* 0x000fe40003f26270 */
[C---:B------:R-:W-:Y:S02]  /*2c50*/  LOP3.LUT R13, R23.reuse, R0, RZ, 0x3c, !PT ;  /* 0x00000000170d7212 */ /* 0x040fe400078e3cff */
[----:B------:R-:W0:Y:S01]  /*2c60*/  I2F.F64.S64 R16, R16 ;  /* 0x0000001000107312 */ /* 0x000e220000301c00 */
[----:B------:R-:W-:Y:S02]  /*2c70*/  LEA.HI R23, R23, R20, RZ, 0x1 ;  /* 0x0000001417177211 */ /* 0x000fe400078f08ff */
[----:B------:R-:W-:-:S03]  /*2c80*/  ISETP.GE.AND P0, PT, R13, RZ, PT ;  /* 0x000000ff0d00720c */ /* 0x000fc60003f06270 */
[----:B------:R-:W-:-:S05]  /*2c90*/  IMAD.MOV R13, RZ, RZ, -R23 ;  /* 0x000000ffff0d7224 */ /* 0x000fca00078e0a17 */
[----:B------:R-:W-:Y:S01]  /*2ca0*/  @!P1 MOV R23, R13 ;  /* 0x0000000d00179202 */ /* 0x000fe20000000f00 */
[----:B0-----:R-:W-:-:S10]  /*2cb0*/  DMUL R18, R16, UR4 ;  /* 0x0000000410127c28 */ /* 0x001fd40008000000 */
[----:B------:R-:W0:Y:S02]  /*2cc0*/  F2F.F32.F64 R18, R18 ;  /* 0x0000001200127310 */ /* 0x000e240000301000 */
[----:B0-----:R-:W-:-:S07]  /*2cd0*/  FSEL R16, -R18, R18, !P0 ;  /* 0x0000001212107208 */ /* 0x001fce0004000100 */
.L_x_26:
[----:B------:R-:W-:Y:S05]  /*2ce0*/  BSYNC.RECONVERGENT B0 ;  /* 0x0000000000007941 */ /* 0x000fea0003800200 */
.L_x_25:
[----:B------:R-:W-:Y:S01]  /*2cf0*/  LOP3.LUT R13, R23, 0x1, RZ, 0xc0, !PT ;  /* 0x00000001170d7812 */ /* 0x000fe200078ec0ff */
[----:B------:R-:W-:Y:S01]  /*2d00*/  FMUL R17, R16, R16 ;  /* 0x0000001010117220 */ /* 0x000fe20000400000 */
[----:B------:R-:W-:Y:S01]  /*2d10*/  IMAD.MOV.U32 R20, RZ, RZ, 0x3effffff ;  /* 0x3effffffff147424 */ /* 0x000fe200078e00ff */
[----:B------:R-:W-:Y:S01]  /*2d20*/  FSETP.GE.AND P4, PT, |R0|, 105615, PT ;  /* 0x47ce47800000780b */ /* 0x000fe20003f86200 */
[----:B------:R-:W-:Y:S01]  /*2d30*/  BSSY.RECONVERGENT B0, `(.L_x_30) ;  /* 0x00000dc000007945 */ /* 0x000fe20003800200 */
[----:B------:R-:W-:Y:S01]  /*2d40*/  ISETP.NE.U32.AND P0, PT, R13, 0x1, PT ;  /* 0x000000010d00780c */ /* 0x000fe20003f05070 */
[----:B------:R-:W-:Y:S01]  /*2d50*/  FFMA R18, R17, R10, -0.0013887860113754868507 ;  /* 0xbab607ed11127423 */ /* 0x000fe2000000000a */
[----:B------:R-:W-:Y:S02]  /*2d60*/  IMAD.MOV.U32 R13, RZ, RZ, 0x3d2aaabb ;  /* 0x3d2aaabbff0d7424 */ /* 0x000fe400078e00ff */
[----:B------:R-:W-:Y:S02]  /*2d70*/  FSEL R16, R16, 1, P0 ;  /* 0x3f80000010107808 */ /* 0x000fe40000000000 */
[----:B------:R-:W-:-:S02]  /*2d80*/  FSEL R18, R18, -0.00019574658654164522886, !P0 ;  /* 0xb94d415312127808 */ /* 0x000fc40004000000 */
[----:B------:R-:W-:Y:S01]  /*2d90*/  FSEL R24, R13, 0.0083327032625675201416, !P0 ;  /* 0x3c0885e40d187808 */ /* 0x000fe20004000000 */
[----:B------:R-:W-:Y:S01]  /*2da0*/  FFMA R25, R17, R16, RZ ;  /* 0x0000001011197223 */ /* 0x000fe200000000ff */
[----:B------:R-:W-:Y:S02]  /*2db0*/  FSEL R19, -R20, -0.16666662693023681641, !P0 ;  /* 0xbe2aaaa814137808 */ /* 0x000fe40004000100 */
[----:B------:R-:W-:Y:S01]  /*2dc0*/  LOP3.LUT P0, RZ, R23, 0x2, RZ, 0xc0, !PT ;  /* 0x0000000217ff7812 */ /* 0x000fe2000780c0ff */
[----:B------:R-:W-:Y:S01]  /*2dd0*/  FFMA R18, R17, R18, R24 ;  /* 0x0000001211127223 */ /* 0x000fe20000000018 */
[----:B------:R-:W-:-:S03]  /*2de0*/  FMUL R23, R0, -0.20000000298023223877 ;  /* 0xbe4ccccd00177820 */ /* 0x000fc60000400000 */
[----:B------:R-:W-:Y:S01]  /*2df0*/  FFMA R17, R17, R18, R19 ;  /* 0x0000001211117223 */ /* 0x000fe20000000013 */
[----:B------:R-:W-:Y:S02]  /*2e00*/  IMAD.MOV.U32 R18, RZ, RZ, 0x3bbb989d ;  /* 0x3bbb989dff127424 */ /* 0x000fe400078e00ff */
[----:B------:R-:W-:Y:S01]  /*2e10*/  FMUL R19, R0, 0.30000001192092895508 ;  /* 0x3e99999a00137820 */ /* 0x000fe20000400000 */
[----:B------:R-:W-:Y:S01]  /*2e20*/  FFMA R16, R25, R17, R16 ;  /* 0x0000001119107223 */ /* 0x000fe20000000010 */
[----:B------:R-:W-:Y:S02]  /*2e30*/  IMAD.MOV.U32 R25, RZ, RZ, 0x437c0000 ;  /* 0x437c0000ff197424 */ /* 0x000fe400078e00ff */
[----:B------:R-:W-:Y:S01]  /*2e40*/  FFMA.SAT R24, R19, R18, 0.5 ;  /* 0x3f00000013187423 */ /* 0x000fe20000002012 */
[----:B------:R-:W-:-:S03]  /*2e50*/  @P0 FADD R16, RZ, -R16 ;  /* 0x80000010ff100221 */ /* 0x000fc60000000000 */
[----:B------:R-:W-:-:S04]  /*2e60*/  FFMA.RM R17, R24, R25, 12582913 ;  /* 0x4b40000118117423 */ /* 0x000fc80000004019 */
[C---:B------:R-:W-:Y:S01]  /*2e70*/  FADD R24, R17.reuse, -12583039 ;  /* 0xcb40007f11187421 */ /* 0x040fe20000000000 */
[----:B------:R-:W-:-:S03]  /*2e80*/  SHF.L.U32 R17, R17, 0x17, RZ ;  /* 0x0000001711117819 */ /* 0x000fc600000006ff */
[----:B------:R-:W-:-:S04]  /*2e90*/  FFMA R24, R19, 1.4426950216293334961, -R24 ;  /* 0x3fb8aa3b13187823 */ /* 0x000fc80000000818 */
[----:B------:R-:W-:Y:S01]  /*2ea0*/  FFMA R26, R19, 1.925963033500011079e-08, R24 ;  /* 0x32a57060131a7823 */ /* 0x000fe20000000018 */
[----:B------:R-:W-:Y:S01]  /*2eb0*/  FFMA.SAT R24, R23, R18, 0.5 ;  /* 0x3f00000017187423 */ /* 0x000fe20000002012 */
[----:B------:R-:W-:-:S03]  /*2ec0*/  FADD R19, R19, R23 ;  /* 0x0000001713137221 */ /* 0x000fc60000000000 */
[----:B------:R-:W-:Y:S01]  /*2ed0*/  FFMA.RM R24, R24, R25, 12582913 ;  /* 0x4b40000118187423 */ /* 0x000fe20000004019 */
[----:B------:R-:W-:-:S03]  /*2ee0*/  FFMA.SAT R18, R19, R18, 0.5 ;  /* 0x3f00000013127423 */ /* 0x000fc60000002012 */
[----:B------:R-:W-:Y:S01]  /*2ef0*/  FADD R28, R24, -12583039 ;  /* 0xcb40007f181c7421 */ /* 0x000fe20000000000 */
[----:B------:R-:W-:Y:S01]  /*2f00*/  FFMA.RM R18, R18, R25, 12582913 ;  /* 0x4b40000112127423 */ /* 0x000fe20000004019 */
[----:B------:R-:W-:Y:S01]  /*2f10*/  IMAD.SHL.U32 R24, R24, 0x800000, RZ ;  /* 0x0080000018187824 */ /* 0x000fe200078e00ff */
[----:B------:R-:W0:Y:S01]  /*2f20*/  MUFU.EX2 R25, R26 ;  /* 0x0000001a00197308 */ /* 0x000e220000000800 */
[----:B------:R-:W-:-:S04]  /*2f30*/  FFMA R28, R23, 1.4426950216293334961, -R28 ;  /* 0x3fb8aa3b171c7823 */ /* 0x000fc8000000081c */
[----:B------:R-:W-:Y:S01]  /*2f40*/  FFMA R23, R23, 1.925963033500011079e-08, R28 ;  /* 0x32a5706017177823 */ /* 0x000fe2000000001c */
[C---:B------:R-:W-:Y:S01]  /*2f50*/  FADD R28, R18.reuse, -12583039 ;  /* 0xcb40007f121c7421 */ /* 0x040fe20000000000 */
[----:B------:R-:W-:-:S03]  /*2f60*/  IMAD.SHL.U32 R18, R18, 0x800000, RZ ;  /* 0x0080000012127824 */ /* 0x000fc600078e00ff */
[C---:B------:R-:W-:Y:S01]  /*2f70*/  FFMA R28, R19.reuse, 1.4426950216293334961, -R28 ;  /* 0x3fb8aa3b131c7823 */ /* 0x040fe2000000081c */
[----:B------:R-:W1:Y:S03]  /*2f80*/  MUFU.EX2 R23, R23 ;  /* 0x0000001700177308 */ /* 0x000e660000000800 */
[----:B------:R-:W-:Y:S01]  /*2f90*/  FFMA R28, R19, 1.925963033500011079e-08, R28 ;  /* 0x32a57060131c7823 */ /* 0x000fe2000000001c */
[----:B0-----:R-:W-:Y:S01]  /*2fa0*/  FMUL R25, R17, R25 ;  /* 0x0000001911197220 */ /* 0x001fe20000400000 */
[----:B------:R-:W-:-:S03]  /*2fb0*/  FADD R17, |R0|, 0.5 ;  /* 0x3f00000000117421 */ /* 0x000fc60000000200 */
[----:B------:R-:W0:Y:S02]  /*2fc0*/  MUFU.EX2 R19, R28 ;  /* 0x0000001c00137308 */ /* 0x000e240000000800 */
[C---:B------:R-:W-:Y:S02]  /*2fd0*/  ISETP.GT.U32.AND P0, PT, R17.reuse, 0x7f7fffff, PT ;  /* 0x7f7fffff1100780c */ /* 0x040fe40003f04070 */
[----:B------:R-:W-:Y:S01]  /*2fe0*/  FSETP.NEU.AND P2, PT, R17, RZ, PT ;  /* 0x000000ff1100720b */ /* 0x000fe20003f4d000 */
[----:B-1----:R-:W-:Y:S01]  /*2ff0*/  FMUL R24, R24, R23 ;  /* 0x0000001718187220 */ /* 0x002fe20000400000 */
[----:B------:R-:W-:-:S03]  /*3000*/  FMUL R23, R16, R16 ;  /* 0x0000001010177220 */ /* 0x000fc60000400000 */
[----:B------:R-:W-:Y:S01]  /*3010*/  FMUL R25, R25, R24 ;  /* 0x0000001819197220 */ /* 0x000fe20000400000 */
[----:B------:R-:W-:Y:S02]  /*3020*/  VIADD R24, R17, 0xc0d55555 ;  /* 0xc0d5555511187836 */ /* 0x000fe40000000000 */
[----:B------:R-:W-:Y:S01]  /*3030*/  FFMA R26, R22, R22, -R23 ;  /* 0x00000016161a7223 */ /* 0x000fe20000000817 */
[----:B------:R-:W-:Y:S02]  /*3040*/  HFMA2 R23, -RZ, RZ, 1.5048828125, 33.21875 ;  /* 0x3e055027ff177431 */ /* 0x000fe400000001ff */
[----:B0-----:R-:W-:Y:S01]  /*3050*/  FFMA R19, R18, R19, -R25 ;  /* 0x0000001312137223 */ /* 0x001fe20000000819 */
[----:B------:R-:W-:Y:S01]  /*3060*/  FADD R18, |R0|, 1 ;  /* 0x3f80000000127421 */ /* 0x000fe20000000200 */
[----:B------:R-:W-:Y:S01]  /*3070*/  LOP3.LUT R24, R24, 0xff800000, RZ, 0xc0, !PT ;  /* 0xff80000018187812 */ /* 0x000fe200078ec0ff */
[----:B------:R-:W-:Y:S02]  /*3080*/  FADD R27, R21, -R26 ;  /* 0x8000001a151b7221 */ /* 0x000fe40000000000 */
[C---:B------:R-:W-:Y:S01]  /*3090*/  FMUL R22, R17.reuse, R18 ;  /* 0x0000001211167220 */ /* 0x040fe20000400000 */
[----:B------:R-:W-:Y:S01]  /*30a0*/  FSETP.NEU.AND P3, PT, R18, RZ, PT ;  /* 0x000000ff1200720b */ /* 0x000fe20003f6d000 */
[----:B------:R-:W-:Y:S01]  /*30b0*/  IMAD.IADD R16, R17, 0x1, -R24 ;  /* 0x0000000111107824 */ /* 0x000fe200078e0a18 */
[----:B------:R0:W-:Y:S02]  /*30c0*/  STG.E desc[UR6][R14.64+0x4], R27 ;  /* 0x0000041b0e007986 */ /* 0x0001e4000c101906 */
[----:B------:R-:W-:Y:S01]  /*30d0*/  FSETP.GEU.AND P1, PT, R22, 1.175494350822287508e-38, PT ;  /* 0x008000001600780b */ /* 0x000fe20003f2e000 */
[----:B------:R-:W-:Y:S01]  /*30e0*/  FADD R16, R16, -1 ;  /* 0xbf80000010107421 */ /* 0x000fe20000000000 */
[----:B------:R1:W-:Y:S03]  /*30f0*/  STG.E desc[UR6][R14.64+0x8], R19 ;  /* 0x000008130e007986 */ /* 0x0003e6000c101906 */
[----:B------:R-:W-:-:S04]  /*3100*/  FFMA R25, R16, -R23, 0.14084610342979431152 ;  /* 0x3e1039f610197423 */ /* 0x000fc80000000817 */
[----:B------:R-:W-:Y:S01]  /*3110*/  FFMA R25, R16, R25, -0.12148627638816833496 ;  /* 0xbdf8cdcc10197423 */ /* 0x000fe20000000019 */
[----:B0-----:R-:W-:-:S03]  /*3120*/  FSEL R27, RZ, -23, P1 ;  /* 0xc1b80000ff1b7808 */ /* 0x001fc60000800000 */
[----:B------:R-:W-:Y:S01]  /*3130*/  FFMA R25, R16, R25, 0.13980610668659210205 ;  /* 0x3e0f295510197423 */ /* 0x000fe20000000019 */
[----:B------:R-:W-:Y:S01]  /*3140*/  @!P1 FMUL R22, R22, 8388608 ;  /* 0x4b00000016169820 */ /* 0x000fe20000400000 */
[----:B------:R-:W-:Y:S02]  /*3150*/  ISETP.GT.U32.AND P1, PT, R18, 0x7f7fffff, PT ;  /* 0x7f7fffff1200780c */ /* 0x000fe40003f24070 */
[----:B------:R-:W-:-:S04]  /*3160*/  FFMA R25, R16, R25, -0.16684235632419586182 ;  /* 0xbe2ad8b910197423 */ /* 0x000fc80000000019 */
[----:B------:R-:W-:-:S04]  /*3170*/  FFMA R25, R16, R25, 0.20012299716472625732 ;  /* 0x3e4ced0b10197423 */ /* 0x000fc80000000019 */
[----:B------:R-:W-:Y:S01]  /*3180*/  FFMA R21, R16, R25, -0.24999669194221496582 ;  /* 0xbe7fff2210157423 */ /* 0x000fe20000000019 */
[----:B------:R-:W-:-:S03]  /*3190*/  VIADD R25, R22, 0xc0d55555 ;  /* 0xc0d5555516197836 */ /* 0x000fc60000000000 */
[C---:B------:R-:W-:Y:S02]  /*31a0*/  FFMA R21, R16.reuse, R21, 0.33333182334899902344 ;  /* 0x3eaaaa7810157423 */ /* 0x040fe40000000015 */
[----:B------:R-:W-:Y:S02]  /*31b0*/  LOP3.LUT R25, R25, 0xff800000, RZ, 0xc0, !PT ;  /* 0xff80000019197812 */ /* 0x000fe400078ec0ff */
[----:B------:R-:W-:-:S03]  /*31c0*/  FFMA R21, R16, R21, -0.5 ;  /* 0xbf00000010157423 */ /* 0x000fc60000000015 */
[----:B------:R-:W-:Y:S02]  /*31d0*/  IMAD.IADD R26, R22, 0x1, -R25 ;  /* 0x00000001161a7824 */ /* 0x000fe400078e0a19 */
[----:B------:R-:W-:Y:S02]  /*31e0*/  FMUL R21, R16, R21 ;  /* 0x0000001510157220 */ /* 0x000fe40000400000 */
[----:B------:R-:W-:Y:S02]  /*31f0*/  FADD R26, R26, -1 ;  /* 0xbf8000001a1a7421 */ /* 0x000fe40000000000 */
[----:B------:R-:W-:Y:S01]  /*3200*/  FFMA R21, R16, R21, R16 ;  /* 0x0000001510157223 */ /* 0x000fe20000000010 */
[----:B------:R-:W-:Y:S01]  /*3210*/  I2FP.F32.S32 R16, R24 ;  /* 0x0000001800107245 */ /* 0x000fe20000201400 */
[----:B------:R-:W-:-:S04]  /*3220*/  FFMA R29, R26, -R23, 0.14084610342979431152 ;  /* 0x3e1039f61a1d7423 */ /* 0x000fc80000000817 */
[----:B------:R-:W-:Y:S01]  /*3230*/  FFMA R16, R16, 1.1920928955078125e-07, RZ ;  /* 0x3400000010107823 */ /* 0x000fe200000000ff */
[----:B------:R-:W-:-:S03]  /*3240*/  FFMA R29, R26, R29, -0.12148627638816833496 ;  /* 0xbdf8cdcc1a1d7423 */ /* 0x000fc6000000001d */
[----:B------:R-:W-:Y:S01]  /*3250*/  FFMA R21, R16, 0.69314718246459960938, R21 ;  /* 0x3f31721810157823 */ /* 0x000fe20000000015 */
[C---:B------:R-:W-:Y:S01]  /*3260*/  FFMA R29, R26.reuse, R29, 0.13980610668659210205 ;  /* 0x3e0f29551a1d7423 */ /* 0x040fe2000000001d */
[----:B------:R-:W-:Y:S01]  /*3270*/  I2FP.F32.S32 R16, R25 ;  /* 0x0000001900107245 */ /* 0x000fe20000201400 */
[----:B------:R-:W-:Y:S02]  /*3280*/  IMAD.MOV.U32 R25, RZ, RZ, 0x7f800000 ;  /* 0x7f800000ff197424 */ /* 0x000fe400078e00ff */
[----:B------:R-:W-:Y:S02]  /*3290*/  FFMA R29, R26, R29, -0.16684235632419586182 ;  /* 0xbe2ad8b91a1d7423 */ /* 0x000fe4000000001d */
[----:B------:R-:W-:Y:S01]  /*32a0*/  FFMA R27, R16, 1.1920928955078125e-07, R27 ;  /* 0x34000000101b7823 */ /* 0x000fe2000000001b */
[----:B------:R-:W-:Y:S01]  /*32b0*/  @P0 FFMA R21, R17, R25, +INF ;  /* 0x7f80000011150423 */ /* 0x000fe20000000019 */
[----:B------:R-:W-:Y:S01]  /*32c0*/  FFMA R29, R26, R29, 0.20012299716472625732 ;  /* 0x3e4ced0b1a1d7423 */ /* 0x000fe2000000001d */
[----:B------:R-:W-:-:S03]  /*32d0*/  ISETP.GT.U32.AND P0, PT, R22, 0x7f7fffff, PT ;  /* 0x7f7fffff1600780c */ /* 0x000fc60003f04070 */
[----:B------:R-:W-:Y:S01]  /*32e0*/  FFMA R29, R26, R29, -0.24999669194221496582 ;  /* 0xbe7fff221a1d7423 */ /* 0x000fe2000000001d */
[----:B------:R-:W-:-:S03]  /*32f0*/  FSEL R21, R21, -INF , P2 ;  /* 0xff80000015157808 */ /* 0x000fc60001000000 */
[----:B------:R-:W-:-:S04]  /*3300*/  FFMA R29, R26, R29, 0.33333182334899902344 ;  /* 0x3eaaaa781a1d7423 */ /* 0x000fc8000000001d */
[----:B------:R-:W-:-:S04]  /*3310*/  FFMA R29, R26, R29, -0.5 ;  /* 0xbf0000001a1d7423 */ /* 0x000fc8000000001d */
[----:B------:R-:W-:-:S04]  /*3320*/  FMUL R29, R26, R29 ;  /* 0x0000001d1a1d7220 */ /* 0x000fc80000400000 */
[----:B------:R-:W-:Y:S01]  /*3330*/  FFMA R26, R26, R29, R26 ;  /* 0x0000001d1a1a7223 */ /* 0x000fe2000000001a */
[----:B------:R-:W-:-:S03]  /*3340*/  VIADD R29, R18, 0xc0d55555 ;  /* 0xc0d55555121d7836 */ /* 0x000fc60000000000 */
[----:B------:R-:W-:Y:S01]  /*3350*/  FFMA R26, R27, 0.69314718246459960938, R26 ;  /* 0x3f3172181b1a7823 */ /* 0x000fe2000000001a */
[----:B------:R-:W-:Y:S01]  /*3360*/  @P0 FFMA R26, R22, R25, +INF ;  /* 0x7f800000161a0423 */ /* 0x000fe20000000019 */
[----:B------:R-:W-:-:S04]  /*3370*/  LOP3.LUT R29, R29, 0xff800000, RZ, 0xc0, !PT ;  /* 0xff8000001d1d7812 */ /* 0x000fc800078ec0ff */
[----:B------:R-:W-:-:S05]  /*3380*/  IADD3 R16, PT, PT, R18, -R29, RZ ;  /* 0x8000001d12107210 */ /* 0x000fca0007ffe0ff */
[----:B------:R-:W-:-:S04]  /*3390*/  FADD R16, R16, -1 ;  /* 0xbf80000010107421 */ /* 0x000fc80000000000 */
[----:B------:R-:W-:-:S04]  /*33a0*/  FFMA R23, R16, -R23, 0.14084610342979431152 ;  /* 0x3e1039f610177423 */ /* 0x000fc80000000817 */
[----:B------:R-:W-:-:S04]  /*33b0*/  FFMA R23, R16, R23, -0.12148627638816833496 ;  /* 0xbdf8cdcc10177423 */ /* 0x000fc80000000017 */
[----:B------:R-:W-:-:S04]  /*33c0*/  FFMA R23, R16, R23, 0.13980610668659210205 ;  /* 0x3e0f295510177423 */ /* 0x000fc80000000017 */
[----:B------:R-:W-:-:S04]  /*33d0*/  FFMA R23, R16, R23, -0.16684235632419586182 ;  /* 0xbe2ad8b910177423 */ /* 0x000fc80000000017 */
[----:B------:R-:W-:-:S04]  /*33e0*/  FFMA R23, R16, R23, 0.20012299716472625732 ;  /* 0x3e4ced0b10177423 */ /* 0x000fc80000000017 */
[----:B------:R-:W-:-:S04]  /*33f0*/  FFMA R23, R16, R23, -0.24999669194221496582 ;  /* 0xbe7fff2210177423 */ /* 0x000fc80000000017 */
[----:B------:R-:W-:-:S04]  /*3400*/  FFMA R23, R16, R23, 0.33333182334899902344 ;  /* 0x3eaaaa7810177423 */ /* 0x000fc80000000017 */
[----:B------:R-:W-:-:S04]  /*3410*/  FFMA R23, R16, R23, -0.5 ;  /* 0xbf00000010177423 */ /* 0x000fc80000000017 */
[----:B------:R-:W-:-:S04]  /*3420*/  FMUL R23, R16, R23 ;  /* 0x0000001710177220 */ /* 0x000fc80000400000 */
[----:B------:R-:W-:Y:S01]  /*3430*/  FFMA R23, R16, R23, R16 ;  /* 0x0000001710177223 */ /* 0x000fe20000000010 */
[----:B------:R-:W-:-:S05]  /*3440*/  I2FP.F32.S32 R16, R29 ;  /* 0x0000001d00107245 */ /* 0x000fca0000201400 */
[----:B------:R-:W-:-:S04]  /*3450*/  FFMA R16, R16, 1.1920928955078125e-07, RZ ;  /* 0x3400000010107823 */ /* 0x000fc800000000ff */
[----:B------:R-:W-:Y:S01]  /*3460*/  FFMA R16, R16, 0.69314718246459960938, R23 ;  /* 0x3f31721810107823 */ /* 0x000fe20000000017 */
[----:B------:R-:W-:Y:S01]  /*3470*/  @P1 FFMA R16, R18, R25, +INF ;  /* 0x7f80000012101423 */ /* 0x000fe20000000019 */
[----:B------:R-:W-:Y:S01]  /*3480*/  FSETP.NEU.AND P1, PT, R22, RZ, PT ;  /* 0x000000ff1600720b */ /* 0x000fe20003f2d000 */
[----:B------:R-:W-:-:S03]  /*3490*/  IMAD.MOV.U32 R23, RZ, RZ, R9 ;  /* 0x000000ffff177224 */ /* 0x000fc600078e0009 */
[----:B------:R-:W-:Y:S02]  /*34a0*/  FSEL R16, R16, -INF , P3 ;  /* 0xff80000010107808 */ /* 0x000fe40001800000 */
[----:B------:R-:W-:-:S03]  /*34b0*/  FSEL R26, R26, -INF , P1 ;  /* 0xff8000001a1a7808 */ /* 0x000fc60000800000 */
[----:B------:R-:W-:Y:S01]  /*34c0*/  FADD R21, R21, R16 ;  /* 0x0000001015157221 */ /* 0x000fe20000000000 */
[----:B------:R-:W-:-:S03]  /*34d0*/  IMAD.MOV.U32 R16, RZ, RZ, R8 ;  /* 0x000000ffff107224 */ /* 0x000fc600078e0008 */
[----:B------:R-:W-:-:S05]  /*34e0*/  FADD R21, R26, -R21 ;  /* 0x800000151a157221 */ /* 0x000fca0000000000 */
[----:B------:R1:W-:Y:S01]  /*34f0*/  STG.E desc[UR6][R14.64+0xc], R21 ;  /* 0x00000c150e007986 */ /* 0x0003e2000c101906 */
[----:B------:R-:W-:Y:S05]  /*3500*/  @!P4 BRA `(.L_x_31) ;  /* 0x000000040078c947 */ /* 0x000fea0003800000 */
[----:B------:R-:W-:-:S13]  /*3510*/  FSETP.NEU.AND P0, PT, |R0|, +INF , PT ;  /* 0x7f8000000000780b */ /* 0x000fda0003f0d200 */
[----:B------:R-:W-:Y:S01]  /*3520*/  @!P0 FMUL R16, RZ, R0 ;  /* 0x00000000ff108220 */ /* 0x000fe20000400000 */
[----:B------:R-:W-:Y:S01]  /*3530*/  @!P0 IMAD.MOV.U32 R23, RZ, RZ, RZ ;  /* 0x000000ffff178224 */ /* 0x000fe200078e00ff */
[----:B------:R-:W-:Y:S06]  /*3540*/  @!P0 BRA `(.L_x_31) ;  /* 0x0000000400688947 */ /* 0x000fec0003800000 */
[----:B------:R-:W-:Y:S01]  /*3550*/  IMAD.SHL.U32 R16, R0, 0x100, RZ ;  /* 0x0000010000107824 */ /* 0x000fe200078e00ff */
[----:B------:R-:W-:Y:S01]  /*3560*/  CS2R R22, SRZ ;  /* 0x0000000000167805 */ /* 0x000fe2000001ff00 */
[----:B------:R-:W0:Y:S03]  /*3570*/  LDCU.64 UR8, c[0x4][URZ] ;  /* 0x01000000ff0877ac */ /* 0x000e260008000a00 */
[----:B-1----:R-:W-:Y:S01]  /*3580*/  LOP3.LUT R21, R16, 0x80000000, RZ, 0xfc, !PT ;  /* 0x8000000010157812 */ /* 0x002fe200078efcff */
[----:B------:R-:W-:Y:S01]  /*3590*/  UMOV UR5, URZ ;  /* 0x000000ff00057c82 */ /* 0x000fe20008000000 */
[----:B------:R-:W-:-:S05]  /*35a0*/  UMOV UR4, URZ ;  /* 0x000000ff00047c82 */ /* 0x000fca0008000000 */
.L_x_32:
        /* <DEDUP_REMOVED lines=29> */
[----:B------:R-:W-:-:S04]  /*3780*/  SHF.R.U32.HI R16, RZ, 0x5, R16 ;  /* 0x00000005ff107819 */ /* 0x000fc80000011610 */
[----:B------:R-:W-:-:S04]  /*3790*/  LEA R19, -R16, RZ, 0x2 ;  /* 0x000000ff10137211 */ /* 0x000fc800078e11ff */
        /* <DEDUP_REMOVED lines=9> */
[--C-:B------:R-:W-:Y:S01]  /*3830*/  @P4 IMAD.MOV.U32 R21, RZ, RZ, R3.reuse ;  /* 0x000000ffff154224 */ /* 0x100fe200078e0003 */
[----:B------:R-:W-:Y:S01]  /*3840*/  ISETP.EQ.AND P4, PT, R19, RZ, PT ;  /* 0x000000ff1300720c */ /* 0x000fe20003f82270 */
[----:B------:R-:W-:Y:S01]  /*3850*/  @P0 IMAD.MOV.U32 R16, RZ, RZ, R3 ;  /* 0x000000ffff100224 */ /* 0x000fe200078e0003 */
[----:B------:R-:W-:Y:S01]  /*3860*/  @P0 MOV R21, R4 ;  /* 0x0000000400150202 */ /* 0x000fe20000000f00 */
[----:B------:R-:W-:Y:S02]  /*3870*/  @P1 IMAD.MOV.U32 R16, RZ, RZ, R4 ;  /* 0x000000ffff101224 */ /* 0x000fe400078e0004 */
[----:B------:R-:W-:-:S02]  /*3880*/  @P1 IMAD.MOV.U32 R21, RZ, RZ, R5 ;  /* 0x000000ffff151224 */ /* 0x000fc400078e0005 */
[----:B------:R-:W-:Y:S02]  /*3890*/  @P2 IMAD.MOV.U32 R16, RZ, RZ, R5 ;  /* 0x000000ffff102224 */ /* 0x000fe400078e0005 */
[----:B------:R-:W-:Y:S01]  /*38a0*/  @P2 IMAD.MOV.U32 R21, RZ, RZ, R6 ;  /* 0x000000ffff152224 */ /* 0x000fe200078e0006 */
[----:B------:R-:W-:Y:S01]  /*38b0*/  @P3 MOV R16, R6 ;  /* 0x0000000600103202 */ /* 0x000fe20000000f00 */
        /* <DEDUP_REMOVED lines=12> */
[----:B------:R-:W-:Y:S02]  /*3980*/  @P5 MOV R17, R7 ;  /* 0x0000000700115202 */ /* 0x000fe40000000f00 */
[----:B------:R-:W-:-:S05]  /*3990*/  SHF.L.W.U32.HI R21, R16, R18, R21 ;  /* 0x0000001210157219 */ /* 0x000fca0000010e15 */
[----:B------:R-:W-:-:S05]  /*39a0*/  @P0 IMAD.MOV.U32 R17, RZ, RZ, R23 ;  /* 0x000000ffff110224 */ /* 0x000fca00078e0017 */
[----:B------:R-:W-:-:S07]  /*39b0*/  SHF.L.W.U32.HI R16, R17, R18, R16 ;  /* 0x0000001211107219 */ /* 0x000fce0000010e10 */
.L_x_34:
[----:B------:R-:W-:Y:S05]  /*39c0*/  BSYNC.RECONVERGENT B1 ;  /* 0x0000000000017941 */ /* 0x000fea0003800200 */
.L_x_33:
        /* <DEDUP_REMOVED lines=18> */
.L_x_31:
[----:B------:R-:W-:Y:S05]  /*3af0*/  BSYNC.RECONVERGENT B0 ;  /* 0x0000000000007941 */ /* 0x000fea0003800200 */
.L_x_30:
[----:B------:R-:W-:Y:S01]  /*3b00*/  FMUL R17, R16, R16 ;  /* 0x0000001010117220 */ /* 0x000fe20000400000 */
[C---:B-1----:R-:W-:Y:S01]  /*3b10*/  LOP3.LUT R19, R23.reuse, 0x1, RZ, 0xc0, !PT ;  /* 0x0000000117137812 */ /* 0x042fe200078ec0ff */
[----:B------:R-:W-:Y:S01]  /*3b20*/  BSSY.RECONVERGENT B0, `(.L_x_35) ;  /* 0x0000073000007945 */ /* 0x000fe20003800200 */
[----:B------:R-:W-:Y:S01]  /*3b30*/  LOP3.LUT P1, RZ, R23, 0x2, RZ, 0xc0, !PT ;  /* 0x0000000217ff7812 */ /* 0x000fe2000782c0ff */
[----:B------:R-:W-:Y:S01]  /*3b40*/  FFMA R18, R17, R10, -0.0013887860113754868507 ;  /* 0xbab607ed11127423 */ /* 0x000fe2000000000a */
[----:B------:R-:W-:Y:S02]  /*3b50*/  ISETP.NE.U32.AND P0, PT, R19, 0x1, PT ;  /* 0x000000011300780c */ /* 0x000fe40003f05070 */
[----:B------:R-:W-:Y:S02]  /*3b60*/  FSETP.GE.AND P2, PT, |R0|, 105615, PT ;  /* 0x47ce47800000780b */ /* 0x000fe40003f46200 */
[----:B------:R-:W-:Y:S02]  /*3b70*/  FSEL R18, R18, -0.00019574658654164522886, !P0 ;  /* 0xb94d415312127808 */ /* 0x000fe40004000000 */
[----:B------:R-:W-:-:S02]  /*3b80*/  FSEL R22, R13, 0.0083327032625675201416, !P0 ;  /* 0x3c0885e40d167808 */ /* 0x000fc40004000000 */
[----:B------:R-:W-:Y:S02]  /*3b90*/  FSEL R16, R16, 1, P0 ;  /* 0x3f80000010107808 */ /* 0x000fe40000000000 */
[----:B------:R-:W-:Y:S01]  /*3ba0*/  FSEL R21, -R20, -0.16666662693023681641, !P0 ;  /* 0xbe2aaaa814157808 */ /* 0x000fe20004000100 */
[C---:B------:R-:W-:Y:S01]  /*3bb0*/  FFMA R18, R17.reuse, R18, R22 ;  /* 0x0000001211127223 */ /* 0x040fe20000000016 */
[----:B------:R-:W-:Y:S01]  /*3bc0*/  MOV R23, R9 ;  /* 0x0000000900177202 */ /* 0x000fe20000000f00 */
[C---:B------:R-:W-:Y:S02]  /*3bd0*/  FFMA R19, R17.reuse, R16, RZ ;  /* 0x0000001011137223 */ /* 0x040fe400000000ff */
[----:B------:R-:W-:-:S04]  /*3be0*/  FFMA R18, R17, R18, R21 ;  /* 0x0000001211127223 */ /* 0x000fc80000000015 */
[----:B------:R-:W-:-:S04]  /*3bf0*/  FFMA R16, R19, R18, R16 ;  /* 0x0000001213107223 */ /* 0x000fc80000000010 */
[----:B------:R-:W-:-:S04]  /*3c00*/  @P1 FADD R16, RZ, -R16 ;  /* 0x80000010ff101221 */ /* 0x000fc80000000000 */
[----:B------:R-:W-:-:S04]  /*3c10*/  FADD R17, R16, 2 ;  /* 0x4000000010117421 */ /* 0x000fc80000000000 */
[----:B------:R-:W-:-:S04]  /*3c20*/  FFMA R17, R16, R17, -1 ;  /* 0xbf80000010117423 */ /* 0x000fc80000000011 */
[----:B------:R-:W-:Y:S01]  /*3c30*/  FFMA R17, R16, R17, 0.5 ;  /* 0x3f00000010117423 */ /* 0x000fe20000000011 */
[----:B------:R-:W-:-:S04]  /*3c40*/  IMAD.MOV.U32 R16, RZ, RZ, R8 ;  /* 0x000000ffff107224 */ /* 0x000fc800078e0008 */
        /* <DEDUP_REMOVED lines=8> */
[----:B------:R-:W1:Y:S03]  /*3cd0*/  LDCU.64 UR8, c[0x4][URZ] ;  /* 0x01000000ff0877ac */ /* 0x000e660008000a00 */
[----:B------:R-:W-:Y:S01]  /*3ce0*/  LOP3.LUT R21, R16, 0x80000000, RZ, 0xfc, !PT ;  /* 0x8000000010157812 */ /* 0x000fe200078efcff */
[----:B------:R-:W-:Y:S01]  /*3cf0*/  UMOV UR5, URZ ;  /* 0x000000ff00057c82 */ /* 0x000fe20008000000 */
[----:B------:R-:W-:-:S05]  /*3d00*/  UMOV UR4, URZ ;  /* 0x000000ff00047c82 */ /* 0x000fca0008000000 */
.L_x_37:
[----:B-1----:R-:W-:Y:S01]  /*3d10*/  IMAD.U32 R16, RZ, RZ, UR8 ;  /* 0x00000008ff107e24 */ /* 0x002fe2000f8e00ff */
[----:B0-----:R-:W-:-:S05]  /*3d20*/  MOV R17, UR9 ;  /* 0x0000000900117c02 */ /* 0x001fca0008000f00 */
        /* <DEDUP_REMOVED lines=40> */
[----:B------:R-:W-:Y:S01]  /*3fb0*/  @P0 IMAD.MOV.U32 R16, RZ, RZ, R3 ;  /* 0x000000ffff100224 */ /* 0x000fe200078e0003 */
[----:B------:R-:W-:Y:S01]  /*3fc0*/  @P1 MOV R16, R4 ;  /* 0x0000000400101202 */ /* 0x000fe20000000f00 */
[----:B------:R-:W-:Y:S02]  /*3fd0*/  @P0 IMAD.MOV.U32 R21, RZ, RZ, R4 ;  /* 0x000000ffff150224 */ /* 0x000fe400078e0004 */
[----:B------:R-:W-:-:S02]  /*3fe0*/  @P1 IMAD.MOV.U32 R21, RZ, RZ, R5 ;  /* 0x000000ffff151224 */ /* 0x000fc400078e0005 */
[----:B------:R-:W-:Y:S02]  /*3ff0*/  @P2 IMAD.MOV.U32 R16, RZ, RZ, R5 ;  /* 0x000000ffff102224 */ /* 0x000fe400078e0005 */
[--C-:B------:R-:W-:Y:S02]  /*4000*/  @P2 IMAD.MOV.U32 R21, RZ, RZ, R6.reuse ;  /* 0x000000ffff152224 */ /* 0x100fe400078e0006 */
[----:B------:R-:W-:Y:S01]  /*4010*/  @P3 IMAD.MOV.U32 R16, RZ, RZ, R6 ;  /* 0x000000ffff103224 */ /* 0x000fe200078e0006 */
[----:B------:R-:W-:Y:S01]  /*4020*/  @P3 MOV R21, R7 ;  /* 0x0000000700153202 */ /* 0x000fe20000000f00 */
[----:B------:R-:W-:Y:S02]  /*4030*/  @P4 IMAD.MOV.U32 R16, RZ, RZ, R7 ;  /* 0x000000ffff104224 */ /* 0x000fe400078e0007 */
[--C-:B------:R-:W-:Y:S02]  /*4040*/  @P4 IMAD.MOV.U32 R21, RZ, RZ, R23.reuse ;  /* 0x000000ffff154224 */ /* 0x100fe400078e0017 */
[----:B------:R-:W-:Y:S01]  /*4050*/  @P5 IMAD.MOV.U32 R16, RZ, RZ, R23 ;  /* 0x000000ffff105224 */ /* 0x000fe200078e0017 */
        /* <DEDUP_REMOVED lines=10> */
[----:B------:R-:W-:-:S04]  /*4100*/  @P0 MOV R17, R23 ;  /* 0x0000001700110202 */ /* 0x000fc80000000f00 */
[----:B------:R-:W-:-:S07]  /*4110*/  SHF.L.W.U32.HI R16, R17, R18, R16 ;  /* 0x0000001211107219 */ /* 0x000fce0000010e10 */
.L_x_39:
[----:B------:R-:W-:Y:S05]  /*4120*/  BSYNC.RECONVERGENT B1 ;  /* 0x0000000000017941 */ /* 0x000fea0003800200 */
.L_x_38:
        /* <DEDUP_REMOVED lines=18> */
.L_x_36:
[----:B------:R-:W-:Y:S05]  /*4250*/  BSYNC.RECONVERGENT B0 ;  /* 0x0000000000007941 */ /* 0x000fea0003800200 */
.L_x_35:
[----:B------:R-:W-:Y:S01]  /*4260*/  LOP3.LUT R18, R23, 0x1, RZ, 0xc0, !PT ;  /* 0x0000000117127812 */ /* 0x000fe200078ec0ff */
[----:B0-----:R-:W-:Y:S01]  /*4270*/  FMUL R17, R16, R16 ;  /* 0x0000001010117220 */ /* 0x001fe20000400000 */
[----:B------:R-:W-:Y:S01]  /*4280*/  FSETP.GE.AND P2, PT, |R0|, 105615, PT ;  /* 0x47ce47800000780b */ /* 0x000fe20003f46200 */
[----:B------:R-:W-:Y:S01]  /*4290*/  BSSY.RECONVERGENT B0, `(.L_x_40) ;  /* 0x000006e000007945 */ /* 0x000fe20003800200 */
[----:B------:R-:W-:Y:S01]  /*42a0*/  ISETP.NE.U32.AND P0, PT, R18, 0x1, PT ;  /* 0x000000011200780c */ /* 0x000fe20003f05070 */
[----:B------:R-:W-:Y:S01]  /*42b0*/  FFMA R18, R17, R10, -0.0013887860113754868507 ;  /* 0xbab607ed11127423 */ /* 0x000fe2000000000a */
[----:B------:R-:W-:Y:S01]  /*42c0*/  LOP3.LUT P1, RZ, R23, 0x2, RZ, 0xc0, !PT ;  /* 0x0000000217ff7812 */ /* 0x000fe2000782c0ff */
[----:B------:R-:W-:Y:S01]  /*42d0*/  IMAD.MOV.U32 R23, RZ, RZ, R9 ;  /* 0x000000ffff177224 */ /* 0x000fe200078e0009 */
[----:B------:R-:W-:Y:S02]  /*42e0*/  FSEL R22, R13, 0.0083327032625675201416, !P0 ;  /* 0x3c0885e40d167808 */ /* 0x000fe40004000000 */
[----:B------:R-:W-:-:S02]  /*42f0*/  FSEL R18, R18, -0.00019574658654164522886, !P0 ;  /* 0xb94d415312127808 */ /* 0x000fc40004000000 */
[----:B------:R-:W-:Y:S02]  /*4300*/  FSEL R13, R16, 1, P0 ;  /* 0x3f800000100d7808 */ /* 0x000fe40000000000 */
[----:B------:R-:W-:Y:S01]  /*4310*/  FSEL R19, -R20, -0.16666662693023681641, !P0 ;  /* 0xbe2aaaa814137808 */ /* 0x000fe20004000100 */
[C---:B------:R-:W-:Y:S02]  /*4320*/  FFMA R18, R17.reuse, R18, R22 ;  /* 0x0000001211127223 */ /* 0x040fe40000000016 */
[C---:B------:R-:W-:Y:S02]  /*4330*/  FFMA R16, R17.reuse, R13, RZ ;  /* 0x0000000d11107223 */ /* 0x040fe400000000ff */
[----:B------:R-:W-:-:S04]  /*4340*/  FFMA R18, R17, R18, R19 ;  /* 0x0000001211127223 */ /* 0x000fc80000000013 */
[----:B------:R-:W-:Y:S01]  /*4350*/  FFMA R13, R16, R18, R13 ;  /* 0x00000012100d7223 */ /* 0x000fe2000000000d */
[----:B------:R-:W-:-:S03]  /*4360*/  MOV R16, R8 ;  /* 0x0000000800107202 */ /* 0x000fc60000000f00 */
[----:B------:R-:W-:Y:S01]  /*4370*/  @P1 FADD R13, RZ, -R13 ;  /* 0x8000000dff0d1221 */ /* 0x000fe20000000000 */
[----:B------:R-:W-:Y:S06]  /*4380*/  @!P2 BRA `(.L_x_41) ;  /* 0x000000040078a947 */ /* 0x000fec0003800000 */
[----:B------:R-:W-:-:S13]  /*4390*/  FSETP.NEU.AND P0, PT, |R0|, +INF , PT ;  /* 0x7f8000000000780b */ /* 0x000fda0003f0d200 */
[----:B------:R-:W-:Y:S01]  /*43a0*/  @!P0 FMUL R16, RZ, R0 ;  /* 0x00000000ff108220 */ /* 0x000fe20000400000 */
[----:B------:R-:W-:Y:S01]  /*43b0*/  @!P0 IMAD.MOV.U32 R23, RZ, RZ, RZ ;  /* 0x000000ffff178224 */ /* 0x000fe200078e00ff */
[----:B------:R-:W-:Y:S06]  /*43c0*/  @!P0 BRA `(.L_x_41) ;  /* 0x0000000400688947 */ /* 0x000fec0003800000 */
[----:B------:R-:W-:Y:S01]  /*43d0*/  IMAD.SHL.U32 R16, R0, 0x100, RZ ;  /* 0x0000010000107824 */ /* 0x000fe200078e00ff */
[----:B------:R-:W-:Y:S01]  /*43e0*/  CS2R R22, SRZ ;  /* 0x0000000000167805 */ /* 0x000fe2000001ff00 */
[----:B------:R-:W0:Y:S03]  /*43f0*/  LDCU.64 UR8, c[0x4][URZ] ;  /* 0x01000000ff0877ac */ /* 0x000e260008000a00 */
[----:B------:R-:W-:Y:S01]  /*4400*/  LOP3.LUT R21, R16, 0x80000000, RZ, 0xfc, !PT ;  /* 0x8000000010157812 */ /* 0x000fe200078efcff */
[----:B------:R-:W-:Y:S01]  /*4410*/  UMOV UR5, URZ ;  /* 0x000000ff00057c82 */ /* 0x000fe20008000000 */
[----:B------:R-:W-:-:S05]  /*4420*/  UMOV UR4, URZ ;  /* 0x000000ff00047c82 */ /* 0x000fca0008000000 */
.L_x_42:
        /* <DEDUP_REMOVED lines=18> */
[-C--:B------:R-:W-:Y:S01]  /*4550*/  @P0 MOV R2, R18.reuse ;  /* 0x0000001200020202 */ /* 0x080fe20000000f00 */
[----:B------:R-:W-:Y:S01]  /*4560*/  @P4 IMAD.MOV.U32 R6, RZ, RZ, R18 ;  /* 0x000000ffff064224 */ /* 0x000fe200078e0012 */
[----:B------:R-:W-:Y:S01]  /*4570*/  @P5 MOV R7, R18 ;  /* 0x0000001200075202 */ /* 0x000fe20000000f00 */
[----:B------:R-:W-:-:S08]  /*4580*/  VIADD R22, R22, 0x4 ;  /* 0x0000000416167836 */ /* 0x000fd00000000000 */
        /* <DEDUP_REMOVED lines=21> */
[--C-:B------:R-:W-:Y:S01]  /*46e0*/  @P0 IMAD.MOV.U32 R21, RZ, RZ, R4.reuse ;  /* 0x000000ffff150224 */ /* 0x100fe200078e0004 */
[----:B------:R-:W-:Y:S01]  /*46f0*/  @P1 MOV R21, R5 ;  /* 0x0000000500151202 */ /* 0x000fe20000000f00 */
[----:B------:R-:W-:Y:S02]  /*4700*/  @P1 IMAD.MOV.U32 R16, RZ, RZ, R4 ;  /* 0x000000ffff101224 */ /* 0x000fe400078e0004 */
[----:B------:R-:W-:-:S02]  /*4710*/  @P2 IMAD.MOV.U32 R16, RZ, RZ, R5 ;  /* 0x000000ffff102224 */ /* 0x000fc400078e0005 */
[--C-:B------:R-:W-:Y:S02]  /*4720*/  @P2 IMAD.MOV.U32 R21, RZ, RZ, R6.reuse ;  /* 0x000000ffff152224 */ /* 0x100fe400078e0006 */
[----:B------:R-:W-:Y:S02]  /*4730*/  @P3 IMAD.MOV.U32 R16, RZ, RZ, R6 ;  /* 0x000000ffff103224 */ /* 0x000fe400078e0006 */
[----:B------:R-:W-:Y:S02]  /*4740*/  @P3 IMAD.MOV.U32 R21, RZ, RZ, R7 ;  /* 0x000000ffff153224 */ /* 0x000fe400078e0007 */
[----:B------:R-:W-:Y:S01]  /*4750*/  @P4 MOV R16, R7 ;  /* 0x0000000700104202 */ /* 0x000fe20000000f00 */
[--C-:B------:R-:W-:Y:S02]  /*4760*/  @P4 IMAD.MOV.U32 R21, RZ, RZ, R23.reuse ;  /* 0x000000ffff154224 */ /* 0x100fe400078e0017 */
[----:B------:R-:W-:Y:S01]  /*4770*/  @P5 IMAD.MOV.U32 R16, RZ, RZ, R23 ;  /* 0x000000ffff105224 */ /* 0x000fe200078e0017 */
[----:B------:R-:W-:Y:S06]  /*4780*/  @!P6 BRA `(.L_x_44) ;  /* 0x00000000002ce947 */ /* 0x000fec0003800000 */
[----:B------:R-:W-:Y:S01]  /*4790*/  @P0 IMAD.MOV.U32 R17, RZ, RZ, R2 ;  /* 0x000000ffff110224 */ /* 0x000fe200078e0002 */
[----:B------:R-:W-:Y:S01]  /*47a0*/  ISETP.EQ.AND P0, PT, R19, 0x8, PT ;  /* 0x000000081300780c */ /* 0x000fe20003f02270 */
[----:B------:R-:W-:Y:S01]  /*47b0*/  @P1 IMAD.MOV.U32 R17, RZ, RZ, R3 ;  /* 0x000000ffff111224 */ /* 0x000fe200078e0003 */
[----:B------:R-:W-:Y:S01]  /*47c0*/  @P2 MOV R17, R4 ;  /* 0x0000000400112202 */ /* 0x000fe20000000f00 */
[----:B------:R-:W-:Y:S01]  /*47d0*/  @P3 IMAD.MOV.U32 R17, RZ, RZ, R5 ;  /* 0x000000ffff113224 */ /* 0x000fe200078e0005 */
[----:B------:R-:W-:Y:S01]  /*47e0*/  LOP3.LUT R18, R18, 0x1f, RZ, 0xc0, !PT ;  /* 0x0000001f12127812 */ /* 0x000fe200078ec0ff */
[----:B------:R-:W-:Y:S02]  /*47f0*/  @P4 IMAD.MOV.U32 R17, RZ, RZ, R6 ;  /* 0x000000ffff114224 */ /* 0x000fe400078e0006 */
[----:B------:R-:W-:Y:S01]  /*4800*/  @P5 IMAD.MOV.U32 R17, RZ, RZ, R7 ;  /* 0x000000ffff115224 */ /* 0x000fe200078e0007 */
[----:B------:R-:W-:-:S05]  /*4810*/  SHF.L.W.U32.HI R21, R16, R18, R21 ;  /* 0x0000001210157219 */ /* 0x000fca0000010e15 */
[----:B------:R-:W-:-:S05]  /*4820*/  @P0 IMAD.MOV.U32 R17, RZ, RZ, R23 ;  /* 0x000000ffff110224 */ /* 0x000fca00078e0017 */
[----:B------:R-:W-:-:S07]  /*4830*/  SHF.L.W.U32.HI R16, R17, R18, R16 ;  /* 0x0000001211107219 */ /* 0x000fce0000010e10 */
.L_x_44:
[----:B------:R-:W-:Y:S05]  /*4840*/  BSYNC.RECONVERGENT B1 ;  /* 0x0000000000017941 */ /* 0x000fea0003800200 */
.L_x_43:
        /* <DEDUP_REMOVED lines=18> */
.L_x_41:
[----:B------:R-:W-:Y:S05]  /*4970*/  BSYNC.RECONVERGENT B0 ;  /* 0x0000000000007941 */ /* 0x000fea0003800200 */
.L_x_40:
[C---:B------:R-:W-:Y:S01]  /*4980*/  LOP3.LUT R18, R23.reuse, 0x1, RZ, 0xc0, !PT ;  /* 0x0000000117127812 */ /* 0x040fe200078ec0ff */
[----:B------:R-:W-:Y:S01]  /*4990*/  FMUL R17, R16, R16 ;  /* 0x0000001010117220 */ /* 0x000fe20000400000 */
[----:B------:R-:W-:Y:S01]  /*49a0*/  VIADD R19, R23, 0x1 ;  /* 0x0000000117137836 */ /* 0x000fe20000000000 */
[----:B------:R-:W-:Y:S01]  /*49b0*/  FSETP.GE.AND P2, PT, |R0|, 105615, PT ;  /* 0x47ce47800000780b */ /* 0x000fe20003f46200 */
[----:B------:R-:W-:Y:S01]  /*49c0*/  BSSY.RECONVERGENT B0, `(.L_x_45) ;  /* 0x000006c000007945 */ /* 0x000fe20003800200 */
[----:B------:R-:W-:Y:S01]  /*49d0*/  ISETP.NE.U32.AND P0, PT, R18, 0x1, PT ;  /* 0x000000011200780c */ /* 0x000fe20003f05070 */
[----:B------:R-:W-:Y:S01]  /*49e0*/  FFMA R18, R17, R10, -0.0013887860113754868507 ;  /* 0xbab607ed11127423 */ /* 0x000fe2000000000a */
[----:B------:R-:W-:Y:S02]  /*49f0*/  LOP3.LUT P1, RZ, R19, 0x2, RZ, 0xc0, !PT ;  /* 0x0000000213ff7812 */ /* 0x000fe4000782c0ff */
[----:B------:R-:W-:Y:S02]  /*4a00*/  FSEL R22, R11, 0.041666727513074874878, !P0 ;  /* 0x3d2aaabb0b167808 */ /* 0x000fe40004000000 */
[----:B------:R-:W-:-:S02]  /*4a10*/  FSEL R18, R18, -0.00019574658654164522886, P0 ;  /* 0xb94d415312127808 */ /* 0x000fc40000000000 */
[----:B------:R-:W-:Y:S02]  /*4a20*/  FSEL R11, R16, 1, !P0 ;  /* 0x3f800000100b7808 */ /* 0x000fe40004000000 */
[----:B------:R-:W-:Y:S01]  /*4a30*/  FSEL R19, -R12, -0.4999999701976776123, !P0 ;  /* 0xbeffffff0c137808 */ /* 0x000fe20004000100 */
[C---:B------:R-:W-:Y:S02]  /*4a40*/  FFMA R18, R17.reuse, R18, R22 ;  /* 0x0000001211127223 */ /* 0x040fe40000000016 */
        /* <DEDUP_REMOVED lines=16> */
.L_x_47:
        /* <DEDUP_REMOVED lines=11> */
[----:B------:R-:W-:-:S02]  /*4c00*/  ISETP.EQ.AND P4, PT, R18, 0x10, PT ;  /* 0x000000101200780c */ /* 0x000fc40003f82270 */
[C---:B------:R-:W-:Y:S01]  /*4c10*/  ISETP.EQ.AND P5, PT, R18.reuse, 0x14, PT ;  /* 0x000000141200780c */ /* 0x040fe20003fa2270 */
[----:B------:R-:W-:Y:S02]  /*4c20*/  VIADD R18, R18, 0x4 ;  /* 0x0000000412127836 */ /* 0x000fe40000000000 */
[----:B--2---:R-:W-:-:S03]  /*4c30*/  IMAD.WIDE.U32 R8, R8, R19, RZ ;  /* 0x0000001308087225 */ /* 0x004fc600078e00ff */
[----:B------:R-:W-:-:S04]  /*4c40*/  IADD3 R8, P6, PT, R8, R11, RZ ;  /* 0x0000000b08087210 */ /* 0x000fc80007fde0ff */
[----:B------:R-:W-:Y:S01]  /*4c50*/  IADD3.X R11, PT, PT, R9, UR5, RZ, P6, !PT ;  /* 0x00000005090b7c10 */ /* 0x000fe2000b7fe4ff */
[--C-:B------:R-:W-:Y:S01]  /*4c60*/  @P1 IMAD.MOV.U32 R3, RZ, RZ, R8.reuse ;  /* 0x000000ffff031224 */ /* 0x100fe200078e0008 */
[-C--:B------:R-:W-:Y:S01]  /*4c70*/  @P0 MOV R2, R8.reuse ;  /* 0x0000000800020202 */ /* 0x080fe20000000f00 */
[--C-:B------:R-:W-:Y:S01]  /*4c80*/  @P2 IMAD.MOV.U32 R4, RZ, RZ, R8.reuse ;  /* 0x000000ffff042224 */ /* 0x100fe200078e0008 */
[----:B------:R-:W-:Y:S01]  /*4c90*/  @P5 MOV R7, R8 ;  /* 0x0000000800075202 */ /* 0x000fe20000000f00 */
[--C-:B------:R-:W-:Y:S02]  /*4ca0*/  @P3 IMAD.MOV.U32 R5, RZ, RZ, R8.reuse ;  /* 0x000000ffff053224 */ /* 0x100fe400078e0008 */
        /* <DEDUP_REMOVED lines=14> */
[----:B------:R-:W-:-:S03]  /*4d90*/  ISETP.EQ.AND P5, PT, R17, RZ, PT ;  /* 0x000000ff1100720c */ /* 0x000fc60003fa2270 */
[----:B------:R-:W-:Y:S01]  /*4da0*/  @P3 IMAD.MOV.U32 R8, RZ, RZ, R2 ;  /* 0x000000ffff083224 */ /* 0x000fe200078e0002 */
[C---:B------:R-:W-:Y:S01]  /*4db0*/  ISETP.EQ.AND P3, PT, R17.reuse, -0x4, PT ;  /* 0xfffffffc1100780c */ /* 0x040fe20003f62270 */
[--C-:B------:R-:W-:Y:S01]  /*4dc0*/  @P4 IMAD.MOV.U32 R8, RZ, RZ, R3.reuse ;  /* 0x000000ffff084224 */ /* 0x100fe200078e0003 */
[----:B------:R-:W-:Y:S01]  /*4dd0*/  @P4 MOV R9, R2 ;  /* 0x0000000200094202 */ /* 0x000fe20000000f00 */
[----:B------:R-:W-:Y:S01]  /*4de0*/  @P2 IMAD.MOV.U32 R9, RZ, RZ, R3 ;  /* 0x000000ffff092224 */ /* 0x000fe200078e0003 */
[----:B------:R-:W-:Y:S01]  /*4df0*/  ISETP.EQ.AND P4, PT, R17, 0x4, PT ;  /* 0x000000041100780c */ /* 0x000fe20003f82270 */
[--C-:B------:R-:W-:Y:S01]  /*4e00*/  @P2 IMAD.MOV.U32 R8, RZ, RZ, R4.reuse ;  /* 0x000000ffff082224 */ /* 0x100fe200078e0004 */
[----:B------:R-:W-:Y:S01]  /*4e10*/  @P1 MOV R8, R5 ;  /* 0x0000000500081202 */ /* 0x000fe20000000f00 */
[----:B------:R-:W-:Y:S02]  /*4e20*/  @P1 IMAD.MOV.U32 R9, RZ, RZ, R4 ;  /* 0x000000ffff091224 */ /* 0x000fe400078e0004 */
[----:B------:R-:W-:-:S02]  /*4e30*/  @P0 IMAD.MOV.U32 R9, RZ, RZ, R5 ;  /* 0x000000ffff090224 */ /* 0x000fc400078e0005 */
        /* <DEDUP_REMOVED lines=8> */
[----:B------:R-:W-:Y:S01]  /*4ec0*/  LOP3.LUT R16, R16, 0x1f, RZ, 0xc0, !PT ;  /* 0x0000001f10107812 */ /* 0x000fe200078ec0ff */
[----:B------:R-:W-:Y:S01]  /*4ed0*/  @P0 IMAD.MOV.U32 R2, RZ, RZ, R4 ;  /* 0x000000ffff020224 */ /* 0x000fe200078e0004 */
[----:B------:R-:W-:Y:S02]  /*4ee0*/  ISETP.EQ.AND P0, PT, R17, 0x8, PT ;  /* 0x000000081100780c */ /* 0x000fe40003f02270 */
[----:B------:R-:W-:Y:S01]  /*4ef0*/  @P3 MOV R2, R5 ;  /* 0x0000000500023202 */ /* 0x000fe20000000f00 */
[----:B------:R-:W-:Y:S01]  /*4f00*/  @P5 IMAD.MOV.U32 R2, RZ, RZ, R6 ;  /* 0x000000ffff025224 */ /* 0x000fe200078e0006 */
[----:B------:R-:W-:Y:S01]  /*4f10*/  SHF.L.W.U32.HI R8, R9, R16, R8 ;  /* 0x0000001009087219 */ /* 0x000fe20000010e08 */
[----:B------:R-:W-:-:S08]  /*4f20*/  @P4 IMAD.MOV.U32 R2, RZ, RZ, R7 ;  /* 0x000000ffff024224 */ /* 0x000fd000078e0007 */
[----:B------:R-:W-:-:S05]  /*4f30*/  @P0 IMAD.MOV.U32 R2, RZ, RZ, R11 ;  /* 0x000000ffff020224 */ /* 0x000fca00078e000b */
[----:B------:R-:W-:-:S07]  /*4f40*/  SHF.L.W.U32.HI R9, R2, R16, R9 ;  /* 0x0000001002097219 */ /* 0x000fce0000010e09 */
.L_x_49:
[----:B------:R-:W-:Y:S05]  /*4f50*/  BSYNC.RECONVERGENT B1 ;  /* 0x0000000000017941 */ /* 0x000fea0003800200 */
.L_x_48:
        /* <DEDUP_REMOVED lines=9> */
[----:B------:R-:W0:Y:S01]  /*4ff0*/  I2F.F64.S64 R2, R4 ;  /* 0x0000000400027312 */ /* 0x000e220000301c00 */
[C---:B------:R-:W-:Y:S02]  /*5000*/  LOP3.LUT R6, R7.reuse, R0, RZ, 0x3c, !PT ;  /* 0x0000000007067212 */ /* 0x040fe400078e3cff */
[----:B------:R-:W-:Y:S02]  /*5010*/  LEA.HI R9, R7, R8, RZ, 0x1 ;  /* 0x0000000807097211 */ /* 0x000fe400078f08ff */
[----:B------:R-:W-:Y:S02]  /*5020*/  ISETP.GE.AND P0, PT, R6, RZ, PT ;  /* 0x000000ff0600720c */ /* 0x000fe40003f06270 */
[----:B------:R-:W-:-:S05]  /*5030*/  IADD3 R6, PT, PT, -R9, RZ, RZ ;  /* 0x000000ff09067210 */ /* 0x000fca0007ffe1ff */
[----:B------:R-:W-:Y:S01]  /*5040*/  @!P1 IMAD.MOV.U32 R9, RZ, RZ, R6 ;  /* 0x000000ffff099224 */ /* 0x000fe200078e0006 */
[----:B0-----:R-:W-:-:S10]  /*5050*/  DMUL R2, R2, UR4 ;  /* 0x0000000402027c28 */ /* 0x001fd40008000000 */
[----:B------:R-:W0:Y:S02]  /*5060*/  F2F.F32.F64 R2, R2 ;  /* 0x0000000200027310 */ /* 0x000e240000301000 */
[----:B0-----:R-:W-:-:S07]  /*5070*/  FSEL R8, -R2, R2, !P0 ;  /* 0x0000000202087208 */ /* 0x001fce0004000100 */
.L_x_46:
[----:B------:R-:W-:Y:S05]  /*5080*/  BSYNC.RECONVERGENT B0 ;  /* 0x0000000000007941 */ /* 0x000fea0003800200 */
.L_x_45:
[----:B------:R-:W-:Y:S01]  /*5090*/  LOP3.LUT R2, R9, 0x1, RZ, 0xc0, !PT ;  /* 0x0000000109027812 */ /* 0x000fe200078ec0ff */
[----:B------:R-:W-:Y:S01]  /*50a0*/  FMUL R3, R8, R8 ;  /* 0x0000000808037220 */ /* 0x000fe20000400000 */
[C---:B------:R-:W-:Y:S01]  /*50b0*/  FADD R4, |R0|.reuse, 0.0099999997764825820923 ;  /* 0x3c23d70a00047421 */ /* 0x040fe20000000200 */
[----:B------:R-:W-:Y:S01]  /*50c0*/  FMUL R6, R0, 0.10000000149011611938 ;  /* 0x3dcccccd00067820 */ /* 0x000fe20000400000 */
[----:B------:R-:W-:Y:S01]  /*50d0*/  ISETP.NE.U32.AND P0, PT, R2, 0x1, PT ;  /* 0x000000010200780c */ /* 0x000fe20003f05070 */
[----:B------:R-:W-:Y:S01]  /*50e0*/  FFMA R10, R3, R10, -0.0013887860113754868507 ;  /* 0xbab607ed030a7423 */ /* 0x000fe2000000000a */
[----:B------:R-:W-:Y:S01]  /*50f0*/  IMAD.MOV.U32 R2, RZ, RZ, 0x3d2aaabb ;  /* 0x3d2aaabbff027424 */ /* 0x000fe200078e00ff */
[----:B------:R-:W0:Y:S01]  /*5100*/  MUFU.RSQ R5, R4 ;  /* 0x0000000400057308 */ /* 0x000e220000001400 */
[----:B------:R-:W-:Y:S01]  /*5110*/  FSEL R20, -R20, -0.16666662693023681641, !P0 ;  /* 0xbe2aaaa814147808 */ /* 0x000fe20004000100 */
[----:B------:R-:W-:Y:S01]  /*5120*/  FMUL R7, R6, 8 ;  /* 0x4100000006077820 */ /* 0x000fe20000400000 */
[----:B------:R-:W-:-:S02]  /*5130*/  FSEL R10, R10, -0.00019574658654164522886, !P0 ;  /* 0xb94d41530a0a7808 */ /* 0x000fc40004000000 */
[----:B------:R-:W-:Y:S01]  /*5140*/  FSEL R2, R2, 0.0083327032625675201416, !P0 ;  /* 0x3c0885e402027808 */ /* 0x000fe20004000000 */
[----:B------:R-:W-:Y:S01]  /*5150*/  FMUL R7, R7, 1 ;  /* 0x3f80000007077820 */ /* 0x000fe20000400000 */
[----:B------:R-:W-:Y:S02]  /*5160*/  LOP3.LUT P1, RZ, R9, 0x2, RZ, 0xc0, !PT ;  /* 0x0000000209ff7812 */ /* 0x000fe4000782c0ff */
[----:B------:R-:W-:Y:S01]  /*5170*/  FSEL R8, R8, 1, P0 ;  /* 0x3f80000008087808 */ /* 0x000fe20000000000 */
[----:B------:R-:W-:Y:S01]  /*5180*/  FFMA R2, R3, R10, R2 ;  /* 0x0000000a03027223 */ /* 0x000fe20000000002 */
[----:B------:R-:W-:-:S03]  /*5190*/  FMUL R7, R7, 1 ;  /* 0x3f80000007077820 */ /* 0x000fc60000400000 */
[C---:B------:R-:W-:Y:S01]  /*51a0*/  FFMA R2, R3.reuse, R2, R20 ;  /* 0x0000000203027223 */ /* 0x040fe20000000014 */
[----:B------:R-:W-:Y:S01]  /*51b0*/  FFMA R3, R3, R8, RZ ;  /* 0x0000000803037223 */ /* 0x000fe200000000ff */
[----:B------:R-:W-:Y:S01]  /*51c0*/  FMUL R7, R7, 1 ;  /* 0x3f80000007077820 */ /* 0x000fe20000400000 */
[----:B0-----:R-:W-:Y:S02]  /*51d0*/  FMUL R5, R5, R5 ;  /* 0x0000000505057220 */ /* 0x001fe40000400000 */
[----:B------:R-:W-:Y:S01]  /*51e0*/  FFMA R2, R3, R2, R8 ;  /* 0x0000000203027223 */ /* 0x000fe20000000008 */
[----:B------:R-:W-:Y:S02]  /*51f0*/  IMAD.MOV.U32 R3, RZ, RZ, 0x3f800000 ;  /* 0x3f800000ff037424 */ /* 0x000fe400078e00ff */
[----:B------:R-:W-:Y:S01]  /*5200*/  FMUL R5, R4, R5 ;  /* 0x0000000504057220 */ /* 0x000fe20000400000 */
[----:B------:R-:W-:Y:S01]  /*5210*/  FFMA R7, R6, -8, R7 ;  /* 0xc100000006077823 */ /* 0x000fe20000000007 */
[----:B------:R-:W-:Y:S01]  /*5220*/  @P1 FADD R2, RZ, -R2 ;  /* 0x80000002ff021221 */ /* 0x000fe20000000000 */
[----:B------:R-:W-:-:S02]  /*5230*/  LOP3.LUT R3, R3, 0x80000000, R0, 0xb8, !PT ;  /* 0x8000000003037812 */ /* 0x000fc400078eb800 */
[----:B------:R-:W-:Y:S01]  /*5240*/  STG.E desc[UR6][R14.64+0x18], R5 ;  /* 0x000018050e007986 */ /* 0x000fe2000c101906 */
[----:B------:R-:W-:-:S03]  /*5250*/  FFMA R13, R13, R12, R2 ;  /* 0x0000000c0d0d7223 */ /* 0x000fc60000000002 */
[----:B------:R-:W-:Y:S04]  /*5260*/  STG.E desc[UR6][R14.64+0x1c], R3 ;  /* 0x00001c030e007986 */ /* 0x000fe8000c101906 */
[----:B------:R-:W-:Y:S04]  /*5270*/  STG.E desc[UR6][R14.64+0x20], R7 ;  /* 0x000020070e007986 */ /* 0x000fe8000c101906 */
[----:B------:R-:W-:Y:S01]  /*5280*/  STG.E desc[UR6][R14.64+0x14], R13 ;  /* 0x0000140d0e007986 */ /* 0x000fe2000c101906 */
[----:B------:R-:W-:Y:S05]  /*5290*/  EXIT ;  /* 0x000000000000794d */ /* 0x000fea0003800000 */
.L_x_50:
[----:B------:R-:W-:-:S00]  /*52a0*/  BRA `(.L_x_50) ;  /* 0xfffffffc00fc7947 */ /* 0x000fc0000383ffff */
[----:B------:R-:W-:-:S00]  /*52b0*/  NOP ;  /* 0x0000000000007918 */ /* 0x000fc00000000000 */
        /* <DEDUP_REMOVED lines=12> */
.L_x_51:


//--------------------- .nv.global.init           --------------------------
	.section	.nv.global.init,"aw",@progbits
	.align	4
.nv.global.init:
	.type		__cudart_i2opi_f,@object
	.size		__cudart_i2opi_f,(.L_0 - __cudart_i2opi_f)
__cudart_i2opi_f:
        /*0000*/ 	.byte	0x41, 0x90, 0x43, 0x3c, 0x99, 0x95, 0x62, 0xdb, 0xc0, 0xdd, 0x34, 0xf5, 0xd1, 0x57, 0x27, 0xfc
        /*0010*/ 	.byte	0x29, 0x15, 0x44, 0x4e, 0x6e, 0x83, 0xf9, 0xa2
.L_0:


//--------------------- .nv.shared.reserved.0     --------------------------
	.section	.nv.shared.reserved.0,"aw",@nobits
	.weak		__nv_reservedSMEM_offset_0_alias
	.size		__nv_reservedSMEM_offset_0_alias, 0, 64
	.other		__nv_reservedSMEM_offset_0_alias,@"STO_CUDA_RESERVED_SHARED STV_DEFAULT"
__nv_reservedSMEM_offset_0_alias:
	.zero		0
	.zero		64


//--------------------- .nv.constant0._Z15compound_kernelPfPKfi --------------------------
	.section	.nv.constant0._Z15compound_kernelPfPKfi,"a",@progbits
	.sectionflags	@""
	.align	4
.nv.constant0._Z15compound_kernelPfPKfi:
	.zero		916


//--------------------- SYMBOLS --------------------------

	.type		.nv.reservedSmem.offset0,@object
	.size		.nv.reservedSmem.offset0,0x4
